//
// Generated by NVIDIA NVVM Compiler
//
// Compiler Build ID: CL-36424714
// Cuda compilation tools, release 13.0, V13.0.88
// Based on NVVM 20.0.0
//

.version 9.0
.target sm_100
.address_size 64

	// .globl	_Z11kernel_convPdS_S_diiii
.extern .shared .align 16 .b8 s[];

.visible .entry _Z11kernel_convPdS_S_diiii(
	.param .u64 .ptr .align 1 _Z11kernel_convPdS_S_diiii_param_0,
	.param .u64 .ptr .align 1 _Z11kernel_convPdS_S_diiii_param_1,
	.param .u64 .ptr .align 1 _Z11kernel_convPdS_S_diiii_param_2,
	.param .f64 _Z11kernel_convPdS_S_diiii_param_3,
	.param .u32 _Z11kernel_convPdS_S_diiii_param_4,
	.param .u32 _Z11kernel_convPdS_S_diiii_param_5,
	.param .u32 _Z11kernel_convPdS_S_diiii_param_6,
	.param .u32 _Z11kernel_convPdS_S_diiii_param_7
)
{
	.reg .pred 	%p<10>;
	.reg .b32 	%r<55>;
	.reg .b64 	%rd<40>;
	.reg .b64 	%fd<73>;

	ld.param.u64 	%rd8, [_Z11kernel_convPdS_S_diiii_param_0];
	ld.param.u64 	%rd7, [_Z11kernel_convPdS_S_diiii_param_1];
	ld.param.u64 	%rd9, [_Z11kernel_convPdS_S_diiii_param_2];
	ld.param.f64 	%fd15, [_Z11kernel_convPdS_S_diiii_param_3];
	ld.param.u32 	%r31, [_Z11kernel_convPdS_S_diiii_param_5];
	ld.param.u32 	%r32, [_Z11kernel_convPdS_S_diiii_param_6];
	ld.param.u32 	%r33, [_Z11kernel_convPdS_S_diiii_param_7];
	cvta.to.global.u64 	%rd1, %rd8;
	cvta.to.global.u64 	%rd2, %rd9;
	mov.u32 	%r1, %tid.x;
	mov.u32 	%r2, %ctaid.x;
	setp.lt.s32 	%p1, %r33, 1;
	mov.f64 	%fd71, 0d0000000000000000;
	@%p1 bra 	$L__BB0_14;
	and.b32  	%r3, %r33, 7;
	add.s32 	%r4, %r3, -1;
	and.b32  	%r5, %r33, 3;
	and.b32  	%r6, %r33, 2147483640;
	and.b32  	%r7, %r33, 1;
	neg.s32 	%r8, %r6;
	add.s64 	%rd3, %rd1, 32;
	add.s32 	%r9, %r33, %r2;
	mov.b32 	%r45, 0;
	mov.f64 	%fd71, 0d0000000000000000;
$L__BB0_2:
	setp.lt.u32 	%p2, %r33, 8;
	add.s32 	%r36, %r45, %r2;
	mul.lo.s32 	%r11, %r45, %r33;
	mul.lo.s32 	%r12, %r36, %r31;
	mov.b32 	%r51, 0;
	mov.u32 	%r50, %r1;
	@%p2 bra 	$L__BB0_5;
	mul.wide.u32 	%rd10, %r11, 8;
	add.s64 	%rd11, %rd2, %rd10;
	add.s64 	%rd39, %rd11, 32;
	add.s32 	%r46, %r1, %r12;
	mov.u32 	%r50, %r1;
	mov.u32 	%r48, %r8;
$L__BB0_4:
	.pragma "nounroll";
	mul.wide.s32 	%rd12, %r46, 8;
	add.s64 	%rd13, %rd3, %rd12;
	ld.global.f64 	%fd19, [%rd39+-32];
	ld.global.f64 	%fd20, [%rd13+-32];
	fma.rn.f64 	%fd21, %fd19, %fd20, %fd71;
	ld.global.f64 	%fd22, [%rd39+-24];
	ld.global.f64 	%fd23, [%rd13+-24];
	fma.rn.f64 	%fd24, %fd22, %fd23, %fd21;
	ld.global.f64 	%fd25, [%rd39+-16];
	ld.global.f64 	%fd26, [%rd13+-16];
	fma.rn.f64 	%fd27, %fd25, %fd26, %fd24;
	ld.global.f64 	%fd28, [%rd39+-8];
	ld.global.f64 	%fd29, [%rd13+-8];
	fma.rn.f64 	%fd30, %fd28, %fd29, %fd27;
	ld.global.f64 	%fd31, [%rd39];
	ld.global.f64 	%fd32, [%rd13];
	fma.rn.f64 	%fd33, %fd31, %fd32, %fd30;
	ld.global.f64 	%fd34, [%rd39+8];
	ld.global.f64 	%fd35, [%rd13+8];
	fma.rn.f64 	%fd36, %fd34, %fd35, %fd33;
	ld.global.f64 	%fd37, [%rd39+16];
	ld.global.f64 	%fd38, [%rd13+16];
	fma.rn.f64 	%fd39, %fd37, %fd38, %fd36;
	ld.global.f64 	%fd40, [%rd39+24];
	ld.global.f64 	%fd41, [%rd13+24];
	fma.rn.f64 	%fd71, %fd40, %fd41, %fd39;
	add.s64 	%rd39, %rd39, 64;
	add.s32 	%r48, %r48, 8;
	add.s32 	%r50, %r50, 8;
	add.s32 	%r46, %r46, 8;
	setp.ne.s32 	%p3, %r48, 0;
	mov.u32 	%r51, %r6;
	@%p3 bra 	$L__BB0_4;
$L__BB0_5:
	setp.eq.s32 	%p4, %r3, 0;
	@%p4 bra 	$L__BB0_13;
	setp.lt.u32 	%p5, %r4, 3;
	@%p5 bra 	$L__BB0_8;
	add.s32 	%r37, %r51, %r11;
	mul.wide.u32 	%rd14, %r37, 8;
	add.s64 	%rd15, %rd2, %rd14;
	ld.global.f64 	%fd43, [%rd15];
	add.s32 	%r38, %r50, %r12;
	mul.wide.s32 	%rd16, %r38, 8;
	add.s64 	%rd17, %rd1, %rd16;
	ld.global.f64 	%fd44, [%rd17];
	fma.rn.f64 	%fd45, %fd43, %fd44, %fd71;
	cvt.u64.u32 	%rd18, %r11;
	cvt.u64.u32 	%rd19, %r51;
	add.s64 	%rd20, %rd19, %rd18;
	shl.b64 	%rd21, %rd20, 3;
	add.s64 	%rd22, %rd2, %rd21;
	ld.global.f64 	%fd46, [%rd22+8];
	ld.global.f64 	%fd47, [%rd17+8];
	fma.rn.f64 	%fd48, %fd46, %fd47, %fd45;
	ld.global.f64 	%fd49, [%rd22+16];
	ld.global.f64 	%fd50, [%rd17+16];
	fma.rn.f64 	%fd51, %fd49, %fd50, %fd48;
	ld.global.f64 	%fd52, [%rd22+24];
	ld.global.f64 	%fd53, [%rd17+24];
	fma.rn.f64 	%fd71, %fd52, %fd53, %fd51;
	add.s32 	%r50, %r50, 4;
	add.s32 	%r51, %r51, 4;
$L__BB0_8:
	setp.eq.s32 	%p6, %r5, 0;
	@%p6 bra 	$L__BB0_13;
	setp.eq.s32 	%p7, %r5, 1;
	@%p7 bra 	$L__BB0_11;
	add.s32 	%r39, %r51, %r11;
	mul.wide.u32 	%rd23, %r39, 8;
	add.s64 	%rd24, %rd2, %rd23;
	ld.global.f64 	%fd55, [%rd24];
	add.s32 	%r40, %r50, %r12;
	mul.wide.s32 	%rd25, %r40, 8;
	add.s64 	%rd26, %rd1, %rd25;
	ld.global.f64 	%fd56, [%rd26];
	fma.rn.f64 	%fd57, %fd55, %fd56, %fd71;
	cvt.u64.u32 	%rd27, %r11;
	cvt.u64.u32 	%rd28, %r51;
	add.s64 	%rd29, %rd28, %rd27;
	shl.b64 	%rd30, %rd29, 3;
	add.s64 	%rd31, %rd2, %rd30;
	ld.global.f64 	%fd58, [%rd31+8];
	ld.global.f64 	%fd59, [%rd26+8];
	fma.rn.f64 	%fd71, %fd58, %fd59, %fd57;
	add.s32 	%r50, %r50, 2;
	add.s32 	%r51, %r51, 2;
$L__BB0_11:
	setp.eq.s32 	%p8, %r7, 0;
	@%p8 bra 	$L__BB0_13;
	add.s32 	%r41, %r51, %r11;
	mul.wide.u32 	%rd32, %r41, 8;
	add.s64 	%rd33, %rd2, %rd32;
	ld.global.f64 	%fd60, [%rd33];
	add.s32 	%r42, %r50, %r12;
	mul.wide.s32 	%rd34, %r42, 8;
	add.s64 	%rd35, %rd1, %rd34;
	ld.global.f64 	%fd61, [%rd35];
	fma.rn.f64 	%fd71, %fd60, %fd61, %fd71;
$L__BB0_13:
	add.s32 	%r45, %r45, 1;
	add.s32 	%r43, %r45, %r2;
	setp.lt.s32 	%p9, %r43, %r9;
	@%p9 bra 	$L__BB0_2;
$L__BB0_14:
	cvta.to.global.u64 	%rd36, %rd7;
	add.f64 	%fd62, %fd15, %fd71;
	mad.lo.s32 	%r44, %r32, %r2, %r1;
	mul.wide.s32 	%rd37, %r44, 8;
	add.s64 	%rd38, %rd36, %rd37;
	st.global.f64 	[%rd38], %fd62;
	ret;

}
	// .globl	_Z18kernel_shared_convPdS_S_diiii
.visible .entry _Z18kernel_shared_convPdS_S_diiii(
	.param .u64 .ptr .align 1 _Z18kernel_shared_convPdS_S_diiii_param_0,
	.param .u64 .ptr .align 1 _Z18kernel_shared_convPdS_S_diiii_param_1,
	.param .u64 .ptr .align 1 _Z18kernel_shared_convPdS_S_diiii_param_2,
	.param .f64 _Z18kernel_shared_convPdS_S_diiii_param_3,
	.param .u32 _Z18kernel_shared_convPdS_S_diiii_param_4,
	.param .u32 _Z18kernel_shared_convPdS_S_diiii_param_5,
	.param .u32 _Z18kernel_shared_convPdS_S_diiii_param_6,
	.param .u32 _Z18kernel_shared_convPdS_S_diiii_param_7
)
{
	.reg .pred 	%p<25>;
	.reg .b32 	%r<167>;
	.reg .b32 	%f<6>;
	.reg .b64 	%rd<49>;
	.reg .b64 	%fd<104>;

	ld.param.u64 	%rd4, [_Z18kernel_shared_convPdS_S_diiii_param_0];
	ld.param.u64 	%rd3, [_Z18kernel_shared_convPdS_S_diiii_param_1];
	ld.param.u64 	%rd5, [_Z18kernel_shared_convPdS_S_diiii_param_2];
	ld.param.f64 	%fd15, [_Z18kernel_shared_convPdS_S_diiii_param_3];
	ld.param.u32 	%r54, [_Z18kernel_shared_convPdS_S_diiii_param_5];
	ld.param.u32 	%r55, [_Z18kernel_shared_convPdS_S_diiii_param_6];
	ld.param.u32 	%r56, [_Z18kernel_shared_convPdS_S_diiii_param_7];
	cvta.to.global.u64 	%rd1, %rd4;
	cvta.to.global.u64 	%rd2, %rd5;
	mul.lo.s32 	%r1, %r56, %r56;
	mov.u32 	%r2, %tid.x;
	mov.u32 	%r3, %ctaid.x;
	setp.gt.s32 	%p1, %r1, %r54;
	@%p1 bra 	$L__BB1_3;
	setp.ge.u32 	%p2, %r2, %r1;
	@%p2 bra 	$L__BB1_8;
	mul.wide.u32 	%rd6, %r2, 8;
	add.s64 	%rd7, %rd2, %rd6;
	ld.global.f64 	%fd16, [%rd7];
	shl.b32 	%r57, %r2, 3;
	mov.u32 	%r58, s;
	add.s32 	%r59, %r58, %r57;
	st.shared.f64 	[%r59], %fd16;
	bra.uni 	$L__BB1_8;
$L__BB1_3:
	cvt.rn.f32.u32 	%f2, %r1;
	cvt.rn.f32.s32 	%f3, %r54;
	div.rn.f32 	%f4, %f2, %f3;
	cvt.rpi.f32.f32 	%f1, %f4;
	setp.leu.f32 	%p3, %f1, 0f00000000;
	@%p3 bra 	$L__BB1_8;
	mov.b32 	%r149, 0;
	mov.u32 	%r62, s;
$L__BB1_5:
	mad.lo.s32 	%r5, %r149, %r54, %r2;
	setp.ge.s32 	%p4, %r5, %r1;
	@%p4 bra 	$L__BB1_7;
	mul.wide.s32 	%rd8, %r5, 8;
	add.s64 	%rd9, %rd2, %rd8;
	ld.global.f64 	%fd17, [%rd9];
	shl.b32 	%r61, %r5, 3;
	add.s32 	%r63, %r62, %r61;
	st.shared.f64 	[%r63], %fd17;
$L__BB1_7:
	add.s32 	%r149, %r149, 1;
	cvt.rn.f32.u32 	%f5, %r149;
	setp.gt.f32 	%p5, %f1, %f5;
	@%p5 bra 	$L__BB1_5;
$L__BB1_8:
	shl.b32 	%r64, %r1, 3;
	mov.u32 	%r65, s;
	add.s32 	%r7, %r65, %r64;
	bar.sync 	0;
	setp.lt.s32 	%p6, %r56, 1;
	@%p6 bra 	$L__BB1_21;
	and.b32  	%r8, %r56, 15;
	setp.lt.u32 	%p7, %r56, 16;
	mov.b32 	%r152, 0;
	@%p7 bra 	$L__BB1_12;
	and.b32  	%r152, %r56, 2147483632;
	mov.b32 	%r150, 0;
	mul.wide.s32 	%rd12, %r54, 8;
	shl.b32 	%r73, %r54, 3;
$L__BB1_11:
	.pragma "nounroll";
	add.s32 	%r68, %r150, %r3;
	mad.lo.s32 	%r69, %r68, %r54, %r2;
	mul.wide.s32 	%rd10, %r69, 8;
	add.s64 	%rd11, %rd1, %rd10;
	ld.global.f64 	%fd18, [%rd11];
	mad.lo.s32 	%r70, %r150, %r54, %r2;
	shl.b32 	%r71, %r70, 3;
	add.s32 	%r72, %r7, %r71;
	st.shared.f64 	[%r72], %fd18;
	add.s64 	%rd13, %rd11, %rd12;
	ld.global.f64 	%fd19, [%rd13];
	add.s32 	%r74, %r72, %r73;
	st.shared.f64 	[%r74], %fd19;
	add.s64 	%rd14, %rd13, %rd12;
	ld.global.f64 	%fd20, [%rd14];
	add.s32 	%r75, %r74, %r73;
	st.shared.f64 	[%r75], %fd20;
	add.s64 	%rd15, %rd14, %rd12;
	ld.global.f64 	%fd21, [%rd15];
	add.s32 	%r76, %r75, %r73;
	st.shared.f64 	[%r76], %fd21;
	add.s64 	%rd16, %rd15, %rd12;
	ld.global.f64 	%fd22, [%rd16];
	add.s32 	%r77, %r76, %r73;
	st.shared.f64 	[%r77], %fd22;
	add.s64 	%rd17, %rd16, %rd12;
	ld.global.f64 	%fd23, [%rd17];
	add.s32 	%r78, %r77, %r73;
	st.shared.f64 	[%r78], %fd23;
	add.s64 	%rd18, %rd17, %rd12;
	ld.global.f64 	%fd24, [%rd18];
	add.s32 	%r79, %r78, %r73;
	st.shared.f64 	[%r79], %fd24;
	add.s64 	%rd19, %rd18, %rd12;
	ld.global.f64 	%fd25, [%rd19];
	add.s32 	%r80, %r79, %r73;
	st.shared.f64 	[%r80], %fd25;
	add.s64 	%rd20, %rd19, %rd12;
	ld.global.f64 	%fd26, [%rd20];
	add.s32 	%r81, %r80, %r73;
	st.shared.f64 	[%r81], %fd26;
	add.s64 	%rd21, %rd20, %rd12;
	ld.global.f64 	%fd27, [%rd21];
	add.s32 	%r82, %r81, %r73;
	st.shared.f64 	[%r82], %fd27;
	add.s64 	%rd22, %rd21, %rd12;
	ld.global.f64 	%fd28, [%rd22];
	add.s32 	%r83, %r82, %r73;
	st.shared.f64 	[%r83], %fd28;
	add.s64 	%rd23, %rd22, %rd12;
	ld.global.f64 	%fd29, [%rd23];
	add.s32 	%r84, %r83, %r73;
	st.shared.f64 	[%r84], %fd29;
	add.s64 	%rd24, %rd23, %rd12;
	ld.global.f64 	%fd30, [%rd24];
	add.s32 	%r85, %r84, %r73;
	st.shared.f64 	[%r85], %fd30;
	add.s64 	%rd25, %rd24, %rd12;
	ld.global.f64 	%fd31, [%rd25];
	add.s32 	%r86, %r85, %r73;
	st.shared.f64 	[%r86], %fd31;
	add.s64 	%rd26, %rd25, %rd12;
	ld.global.f64 	%fd32, [%rd26];
	add.s32 	%r87, %r86, %r73;
	st.shared.f64 	[%r87], %fd32;
	add.s64 	%rd27, %rd26, %rd12;
	ld.global.f64 	%fd33, [%rd27];
	add.s32 	%r88, %r87, %r73;
	st.shared.f64 	[%r88], %fd33;
	add.s32 	%r150, %r150, 16;
	setp.ne.s32 	%p8, %r150, %r152;
	@%p8 bra 	$L__BB1_11;
$L__BB1_12:
	setp.eq.s32 	%p9, %r8, 0;
	@%p9 bra 	$L__BB1_21;
	and.b32  	%r13, %r56, 7;
	setp.lt.u32 	%p10, %r8, 8;
	@%p10 bra 	$L__BB1_15;
	add.s32 	%r89, %r152, %r3;
	mad.lo.s32 	%r90, %r89, %r54, %r2;
	mul.wide.s32 	%rd28, %r90, 8;
	add.s64 	%rd29, %rd1, %rd28;
	ld.global.f64 	%fd34, [%rd29];
	mad.lo.s32 	%r91, %r152, %r54, %r2;
	shl.b32 	%r92, %r91, 3;
	add.s32 	%r93, %r7, %r92;
	st.shared.f64 	[%r93], %fd34;
	mul.wide.s32 	%rd30, %r54, 8;
	add.s64 	%rd31, %rd29, %rd30;
	ld.global.f64 	%fd35, [%rd31];
	shl.b32 	%r94, %r54, 3;
	add.s32 	%r95, %r93, %r94;
	st.shared.f64 	[%r95], %fd35;
	add.s64 	%rd32, %rd31, %rd30;
	ld.global.f64 	%fd36, [%rd32];
	add.s32 	%r96, %r95, %r94;
	st.shared.f64 	[%r96], %fd36;
	add.s64 	%rd33, %rd32, %rd30;
	ld.global.f64 	%fd37, [%rd33];
	add.s32 	%r97, %r96, %r94;
	st.shared.f64 	[%r97], %fd37;
	add.s64 	%rd34, %rd33, %rd30;
	ld.global.f64 	%fd38, [%rd34];
	add.s32 	%r98, %r97, %r94;
	st.shared.f64 	[%r98], %fd38;
	add.s64 	%rd35, %rd34, %rd30;
	ld.global.f64 	%fd39, [%rd35];
	add.s32 	%r99, %r98, %r94;
	st.shared.f64 	[%r99], %fd39;
	add.s64 	%rd36, %rd35, %rd30;
	ld.global.f64 	%fd40, [%rd36];
	add.s32 	%r100, %r99, %r94;
	st.shared.f64 	[%r100], %fd40;
	add.s64 	%rd37, %rd36, %rd30;
	ld.global.f64 	%fd41, [%rd37];
	add.s32 	%r101, %r100, %r94;
	st.shared.f64 	[%r101], %fd41;
	add.s32 	%r152, %r152, 8;
$L__BB1_15:
	setp.eq.s32 	%p11, %r13, 0;
	@%p11 bra 	$L__BB1_21;
	and.b32  	%r16, %r56, 3;
	setp.lt.u32 	%p12, %r13, 4;
	@%p12 bra 	$L__BB1_18;
	add.s32 	%r102, %r152, %r3;
	mad.lo.s32 	%r103, %r102, %r54, %r2;
	mul.wide.s32 	%rd38, %r103, 8;
	add.s64 	%rd39, %rd1, %rd38;
	ld.global.f64 	%fd42, [%rd39];
	mad.lo.s32 	%r104, %r152, %r54, %r2;
	shl.b32 	%r105, %r104, 3;
	add.s32 	%r106, %r7, %r105;
	st.shared.f64 	[%r106], %fd42;
	mul.wide.s32 	%rd40, %r54, 8;
	add.s64 	%rd41, %rd39, %rd40;
	ld.global.f64 	%fd43, [%rd41];
	shl.b32 	%r107, %r54, 3;
	add.s32 	%r108, %r106, %r107;
	st.shared.f64 	[%r108], %fd43;
	add.s64 	%rd42, %rd41, %rd40;
	ld.global.f64 	%fd44, [%rd42];
	add.s32 	%r109, %r108, %r107;
	st.shared.f64 	[%r109], %fd44;
	add.s64 	%rd43, %rd42, %rd40;
	ld.global.f64 	%fd45, [%rd43];
	add.s32 	%r110, %r109, %r107;
	st.shared.f64 	[%r110], %fd45;
	add.s32 	%r152, %r152, 4;
$L__BB1_18:
	setp.eq.s32 	%p13, %r16, 0;
	@%p13 bra 	$L__BB1_21;
	mov.b32 	%r155, 0;
$L__BB1_20:
	.pragma "nounroll";
	add.s32 	%r112, %r152, %r3;
	mad.lo.s32 	%r113, %r112, %r54, %r2;
	mul.wide.s32 	%rd44, %r113, 8;
	add.s64 	%rd45, %rd1, %rd44;
	ld.global.f64 	%fd46, [%rd45];
	mad.lo.s32 	%r114, %r152, %r54, %r2;
	shl.b32 	%r115, %r114, 3;
	add.s32 	%r116, %r7, %r115;
	st.shared.f64 	[%r116], %fd46;
	add.s32 	%r152, %r152, 1;
	add.s32 	%r155, %r155, 1;
	setp.ne.s32 	%p14, %r155, %r16;
	@%p14 bra 	$L__BB1_20;
$L__BB1_21:
	bar.sync 	0;
	setp.ge.s32 	%p15, %r2, %r55;
	@%p15 bra 	$L__BB1_37;
	setp.lt.s32 	%p16, %r56, 1;
	mov.f64 	%fd102, 0d0000000000000000;
	@%p16 bra 	$L__BB1_36;
	and.b32  	%r23, %r56, 7;
	and.b32  	%r24, %r56, 3;
	and.b32  	%r25, %r56, 2147483640;
	and.b32  	%r26, %r56, 1;
	shl.b32 	%r27, %r56, 3;
	neg.s32 	%r28, %r25;
	add.s32 	%r120, %r64, %r65;
	add.s32 	%r29, %r120, 32;
	mov.b32 	%r156, 0;
	mov.f64 	%fd102, 0d0000000000000000;
$L__BB1_24:
	setp.lt.u32 	%p17, %r56, 8;
	mul.lo.s32 	%r31, %r156, %r56;
	mul.lo.s32 	%r32, %r156, %r54;
	mov.b32 	%r163, 0;
	mov.u32 	%r162, %r2;
	@%p17 bra 	$L__BB1_27;
	mov.u32 	%r122, s;
	mad.lo.s32 	%r123, %r27, %r156, %r122;
	add.s32 	%r160, %r123, 32;
	add.s32 	%r124, %r2, %r32;
	shl.b32 	%r125, %r124, 3;
	add.s32 	%r157, %r29, %r125;
	mov.u32 	%r162, %r2;
	mov.u32 	%r159, %r28;
$L__BB1_26:
	.pragma "nounroll";
	ld.shared.f64 	%fd50, [%r160+-32];
	ld.shared.f64 	%fd51, [%r157+-32];
	fma.rn.f64 	%fd52, %fd50, %fd51, %fd102;
	ld.shared.f64 	%fd53, [%r160+-24];
	ld.shared.f64 	%fd54, [%r157+-24];
	fma.rn.f64 	%fd55, %fd53, %fd54, %fd52;
	ld.shared.f64 	%fd56, [%r160+-16];
	ld.shared.f64 	%fd57, [%r157+-16];
	fma.rn.f64 	%fd58, %fd56, %fd57, %fd55;
	ld.shared.f64 	%fd59, [%r160+-8];
	ld.shared.f64 	%fd60, [%r157+-8];
	fma.rn.f64 	%fd61, %fd59, %fd60, %fd58;
	ld.shared.f64 	%fd62, [%r160];
	ld.shared.f64 	%fd63, [%r157];
	fma.rn.f64 	%fd64, %fd62, %fd63, %fd61;
	ld.shared.f64 	%fd65, [%r160+8];
	ld.shared.f64 	%fd66, [%r157+8];
	fma.rn.f64 	%fd67, %fd65, %fd66, %fd64;
	ld.shared.f64 	%fd68, [%r160+16];
	ld.shared.f64 	%fd69, [%r157+16];
	fma.rn.f64 	%fd70, %fd68, %fd69, %fd67;
	ld.shared.f64 	%fd71, [%r160+24];
	ld.shared.f64 	%fd72, [%r157+24];
	fma.rn.f64 	%fd102, %fd71, %fd72, %fd70;
	add.s32 	%r160, %r160, 64;
	add.s32 	%r159, %r159, 8;
	add.s32 	%r162, %r162, 8;
	add.s32 	%r157, %r157, 64;
	setp.ne.s32 	%p18, %r159, 0;
	mov.u32 	%r163, %r25;
	@%p18 bra 	$L__BB1_26;
$L__BB1_27:
	setp.eq.s32 	%p19, %r23, 0;
	@%p19 bra 	$L__BB1_35;
	add.s32 	%r126, %r23, -1;
	setp.lt.u32 	%p20, %r126, 3;
	@%p20 bra 	$L__BB1_30;
	add.s32 	%r127, %r163, %r31;
	shl.b32 	%r128, %r127, 3;
	mov.u32 	%r129, s;
	add.s32 	%r130, %r129, %r128;
	ld.shared.f64 	%fd74, [%r130];
	add.s32 	%r131, %r162, %r32;
	shl.b32 	%r132, %r131, 3;
	add.s32 	%r133, %r7, %r132;
	ld.shared.f64 	%fd75, [%r133];
	fma.rn.f64 	%fd76, %fd74, %fd75, %fd102;
	ld.shared.f64 	%fd77, [%r130+8];
	ld.shared.f64 	%fd78, [%r133+8];
	fma.rn.f64 	%fd79, %fd77, %fd78, %fd76;
	ld.shared.f64 	%fd80, [%r130+16];
	ld.shared.f64 	%fd81, [%r133+16];
	fma.rn.f64 	%fd82, %fd80, %fd81, %fd79;
	ld.shared.f64 	%fd83, [%r130+24];
	ld.shared.f64 	%fd84, [%r133+24];
	fma.rn.f64 	%fd102, %fd83, %fd84, %fd82;
	add.s32 	%r162, %r162, 4;
	add.s32 	%r163, %r163, 4;
$L__BB1_30:
	setp.eq.s32 	%p21, %r24, 0;
	@%p21 bra 	$L__BB1_35;
	setp.eq.s32 	%p22, %r24, 1;
	@%p22 bra 	$L__BB1_33;
	add.s32 	%r134, %r163, %r31;
	shl.b32 	%r135, %r134, 3;
	mov.u32 	%r136, s;
	add.s32 	%r137, %r136, %r135;
	ld.shared.f64 	%fd86, [%r137];
	add.s32 	%r138, %r162, %r32;
	shl.b32 	%r139, %r138, 3;
	add.s32 	%r140, %r7, %r139;
	ld.shared.f64 	%fd87, [%r140];
	fma.rn.f64 	%fd88, %fd86, %fd87, %fd102;
	ld.shared.f64 	%fd89, [%r137+8];
	ld.shared.f64 	%fd90, [%r140+8];
	fma.rn.f64 	%fd102, %fd89, %fd90, %fd88;
	add.s32 	%r162, %r162, 2;
	add.s32 	%r163, %r163, 2;
$L__BB1_33:
	setp.eq.s32 	%p23, %r26, 0;
	@%p23 bra 	$L__BB1_35;
	add.s32 	%r141, %r163, %r31;
	shl.b32 	%r142, %r141, 3;
	mov.u32 	%r143, s;
	add.s32 	%r144, %r143, %r142;
	ld.shared.f64 	%fd91, [%r144];
	add.s32 	%r145, %r162, %r32;
	shl.b32 	%r146, %r145, 3;
	add.s32 	%r147, %r7, %r146;
	ld.shared.f64 	%fd92, [%r147];
	fma.rn.f64 	%fd102, %fd91, %fd92, %fd102;
$L__BB1_35:
	add.s32 	%r156, %r156, 1;
	setp.ne.s32 	%p24, %r156, %r56;
	@%p24 bra 	$L__BB1_24;
$L__BB1_36:
	add.f64 	%fd93, %fd15, %fd102;
	mad.lo.s32 	%r148, %r55, %r3, %r2;
	cvta.to.global.u64 	%rd46, %rd3;
	mul.wide.s32 	%rd47, %r148, 8;
	add.s64 	%rd48, %rd46, %rd47;
	st.global.f64 	[%rd48], %fd93;
$L__BB1_37:
	ret;

}
	// .globl	_Z19kernel_blocked_convPdS_S_diiii
.visible .entry _Z19kernel_blocked_convPdS_S_diiii(
	.param .u64 .ptr .align 1 _Z19kernel_blocked_convPdS_S_diiii_param_0,
	.param .u64 .ptr .align 1 _Z19kernel_blocked_convPdS_S_diiii_param_1,
	.param .u64 .ptr .align 1 _Z19kernel_blocked_convPdS_S_diiii_param_2,
	.param .f64 _Z19kernel_blocked_convPdS_S_diiii_param_3,
	.param .u32 _Z19kernel_blocked_convPdS_S_diiii_param_4,
	.param .u32 _Z19kernel_blocked_convPdS_S_diiii_param_5,
	.param .u32 _Z19kernel_blocked_convPdS_S_diiii_param_6,
	.param .u32 _Z19kernel_blocked_convPdS_S_diiii_param_7
)
{
	.reg .pred 	%p<19>;
	.reg .b32 	%r<140>;
	.reg .b32 	%f<6>;
	.reg .b64 	%rd<22>;
	.reg .b64 	%fd<80>;

	ld.param.u64 	%rd4, [_Z19kernel_blocked_convPdS_S_diiii_param_0];
	ld.param.u64 	%rd5, [_Z19kernel_blocked_convPdS_S_diiii_param_2];
	ld.param.u32 	%r50, [_Z19kernel_blocked_convPdS_S_diiii_param_5];
	ld.param.u32 	%r51, [_Z19kernel_blocked_convPdS_S_diiii_param_6];
	ld.param.u32 	%r52, [_Z19kernel_blocked_convPdS_S_diiii_param_7];
	cvta.to.global.u64 	%rd1, %rd4;
	cvta.to.global.u64 	%rd2, %rd5;
	mul.lo.s32 	%r1, %r52, %r52;
	mov.u32 	%r2, %tid.x;
	mov.u32 	%r3, %tid.y;
	mov.u32 	%r53, %ctaid.x;
	mov.u32 	%r54, %ctaid.y;
	shl.b32 	%r4, %r53, 4;
	shl.b32 	%r5, %r54, 4;
	shl.b32 	%r55, %r3, 4;
	add.s32 	%r6, %r55, %r2;
	add.s32 	%r7, %r52, 15;
	setp.gt.u32 	%p1, %r1, 256;
	@%p1 bra 	$L__BB2_3;
	setp.ge.u32 	%p5, %r6, %r1;
	@%p5 bra 	$L__BB2_8;
	mul.wide.u32 	%rd8, %r6, 8;
	add.s64 	%rd9, %rd2, %rd8;
	ld.global.f64 	%fd17, [%rd9];
	shl.b32 	%r61, %r6, 3;
	mov.u32 	%r62, s;
	add.s32 	%r63, %r62, %r61;
	st.shared.f64 	[%r63], %fd17;
	bra.uni 	$L__BB2_8;
$L__BB2_3:
	cvt.rn.f32.u32 	%f2, %r1;
	mul.f32 	%f3, %f2, 0f3D800000;
	mul.f32 	%f4, %f3, 0f41800000;
	cvt.rpi.f32.f32 	%f1, %f4;
	setp.leu.f32 	%p2, %f1, 0f00000000;
	@%p2 bra 	$L__BB2_8;
	mov.b32 	%r128, 0;
	mov.u32 	%r59, s;
$L__BB2_5:
	shl.b32 	%r57, %r128, 8;
	add.s32 	%r9, %r57, %r6;
	setp.ge.u32 	%p3, %r9, %r1;
	@%p3 bra 	$L__BB2_7;
	mul.wide.u32 	%rd6, %r9, 8;
	add.s64 	%rd7, %rd2, %rd6;
	ld.global.f64 	%fd16, [%rd7];
	shl.b32 	%r58, %r9, 3;
	add.s32 	%r60, %r59, %r58;
	st.shared.f64 	[%r60], %fd16;
$L__BB2_7:
	add.s32 	%r128, %r128, 1;
	cvt.rn.f32.u32 	%f5, %r128;
	setp.gt.f32 	%p4, %f1, %f5;
	@%p4 bra 	$L__BB2_5;
$L__BB2_8:
	shl.b32 	%r64, %r1, 3;
	mov.u32 	%r65, s;
	add.s32 	%r11, %r65, %r64;
	bar.sync 	0;
	mul.lo.s32 	%r12, %r7, %r7;
	setp.ge.u32 	%p6, %r6, %r12;
	shl.b32 	%r66, %r6, 3;
	add.s32 	%r13, %r11, %r66;
	@%p6 bra 	$L__BB2_10;
	div.s32 	%r67, %r6, %r7;
	mul.lo.s32 	%r68, %r67, %r7;
	sub.s32 	%r69, %r6, %r68;
	add.s32 	%r70, %r67, %r5;
	add.s32 	%r71, %r69, %r4;
	mad.lo.s32 	%r72, %r70, %r50, %r71;
	mul.wide.s32 	%rd10, %r72, 8;
	add.s64 	%rd11, %rd1, %rd10;
	ld.global.f64 	%fd18, [%rd11];
	st.shared.f64 	[%r13], %fd18;
$L__BB2_10:
	add.s32 	%r14, %r6, 256;
	setp.ge.u32 	%p7, %r14, %r12;
	@%p7 bra 	$L__BB2_12;
	div.s32 	%r73, %r14, %r7;
	mul.lo.s32 	%r74, %r73, %r7;
	sub.s32 	%r75, %r14, %r74;
	add.s32 	%r76, %r73, %r5;
	add.s32 	%r77, %r75, %r4;
	mad.lo.s32 	%r78, %r76, %r50, %r77;
	mul.wide.s32 	%rd12, %r78, 8;
	add.s64 	%rd13, %rd1, %rd12;
	ld.global.f64 	%fd19, [%rd13];
	st.shared.f64 	[%r13+2048], %fd19;
$L__BB2_12:
	add.s32 	%r15, %r6, 512;
	setp.ge.u32 	%p8, %r15, %r12;
	@%p8 bra 	$L__BB2_14;
	div.s32 	%r79, %r15, %r7;
	mul.lo.s32 	%r80, %r79, %r7;
	sub.s32 	%r81, %r15, %r80;
	add.s32 	%r82, %r79, %r5;
	add.s32 	%r83, %r81, %r4;
	mad.lo.s32 	%r84, %r82, %r50, %r83;
	mul.wide.s32 	%rd14, %r84, 8;
	add.s64 	%rd15, %rd1, %rd14;
	ld.global.f64 	%fd20, [%rd15];
	st.shared.f64 	[%r13+4096], %fd20;
$L__BB2_14:
	add.s32 	%r16, %r6, 768;
	setp.ge.u32 	%p9, %r16, %r12;
	@%p9 bra 	$L__BB2_16;
	div.s32 	%r85, %r16, %r7;
	mul.lo.s32 	%r86, %r85, %r7;
	sub.s32 	%r87, %r16, %r86;
	add.s32 	%r88, %r85, %r5;
	add.s32 	%r89, %r87, %r4;
	mad.lo.s32 	%r90, %r88, %r50, %r89;
	mul.wide.s32 	%rd16, %r90, 8;
	add.s64 	%rd17, %rd1, %rd16;
	ld.global.f64 	%fd21, [%rd17];
	st.shared.f64 	[%r13+6144], %fd21;
$L__BB2_16:
	bar.sync 	0;
	setp.lt.s32 	%p10, %r52, 1;
	mov.f64 	%fd78, 0d0000000000000000;
	@%p10 bra 	$L__BB2_30;
	and.b32  	%r17, %r52, 7;
	and.b32  	%r18, %r52, 3;
	and.b32  	%r19, %r52, 2147483640;
	and.b32  	%r20, %r52, 1;
	shl.b32 	%r21, %r52, 3;
	neg.s32 	%r22, %r19;
	shl.b32 	%r93, %r2, 3;
	add.s32 	%r94, %r64, %r93;
	add.s32 	%r96, %r94, %r65;
	add.s32 	%r23, %r96, 32;
	add.s32 	%r24, %r52, %r3;
	mov.f64 	%fd78, 0d0000000000000000;
	mov.b32 	%r129, 0;
$L__BB2_18:
	setp.lt.u32 	%p11, %r52, 8;
	add.s32 	%r26, %r129, %r3;
	mul.lo.s32 	%r27, %r129, %r52;
	mul.lo.s32 	%r28, %r26, %r7;
	mov.b32 	%r136, 0;
	mov.u32 	%r135, %r2;
	@%p11 bra 	$L__BB2_21;
	mad.lo.s32 	%r99, %r21, %r129, %r65;
	add.s32 	%r133, %r99, 32;
	mul.lo.s32 	%r100, %r7, %r26;
	shl.b32 	%r101, %r100, 3;
	add.s32 	%r130, %r23, %r101;
	mov.u32 	%r135, %r2;
	mov.u32 	%r132, %r22;
$L__BB2_20:
	.pragma "nounroll";
	ld.shared.f64 	%fd25, [%r133+-32];
	ld.shared.f64 	%fd26, [%r130+-32];
	fma.rn.f64 	%fd27, %fd25, %fd26, %fd78;
	ld.shared.f64 	%fd28, [%r133+-24];
	ld.shared.f64 	%fd29, [%r130+-24];
	fma.rn.f64 	%fd30, %fd28, %fd29, %fd27;
	ld.shared.f64 	%fd31, [%r133+-16];
	ld.shared.f64 	%fd32, [%r130+-16];
	fma.rn.f64 	%fd33, %fd31, %fd32, %fd30;
	ld.shared.f64 	%fd34, [%r133+-8];
	ld.shared.f64 	%fd35, [%r130+-8];
	fma.rn.f64 	%fd36, %fd34, %fd35, %fd33;
	ld.shared.f64 	%fd37, [%r133];
	ld.shared.f64 	%fd38, [%r130];
	fma.rn.f64 	%fd39, %fd37, %fd38, %fd36;
	ld.shared.f64 	%fd40, [%r133+8];
	ld.shared.f64 	%fd41, [%r130+8];
	fma.rn.f64 	%fd42, %fd40, %fd41, %fd39;
	ld.shared.f64 	%fd43, [%r133+16];
	ld.shared.f64 	%fd44, [%r130+16];
	fma.rn.f64 	%fd45, %fd43, %fd44, %fd42;
	ld.shared.f64 	%fd46, [%r133+24];
	ld.shared.f64 	%fd47, [%r130+24];
	fma.rn.f64 	%fd78, %fd46, %fd47, %fd45;
	add.s32 	%r133, %r133, 64;
	add.s32 	%r132, %r132, 8;
	add.s32 	%r135, %r135, 8;
	add.s32 	%r130, %r130, 64;
	setp.ne.s32 	%p12, %r132, 0;
	mov.u32 	%r136, %r19;
	@%p12 bra 	$L__BB2_20;
$L__BB2_21:
	setp.eq.s32 	%p13, %r17, 0;
	@%p13 bra 	$L__BB2_29;
	add.s32 	%r102, %r17, -1;
	setp.lt.u32 	%p14, %r102, 3;
	@%p14 bra 	$L__BB2_24;
	add.s32 	%r103, %r136, %r27;
	shl.b32 	%r104, %r103, 3;
	add.s32 	%r106, %r65, %r104;
	ld.shared.f64 	%fd49, [%r106];
	add.s32 	%r107, %r135, %r28;
	shl.b32 	%r108, %r107, 3;
	add.s32 	%r109, %r11, %r108;
	ld.shared.f64 	%fd50, [%r109];
	fma.rn.f64 	%fd51, %fd49, %fd50, %fd78;
	ld.shared.f64 	%fd52, [%r106+8];
	ld.shared.f64 	%fd53, [%r109+8];
	fma.rn.f64 	%fd54, %fd52, %fd53, %fd51;
	ld.shared.f64 	%fd55, [%r106+16];
	ld.shared.f64 	%fd56, [%r109+16];
	fma.rn.f64 	%fd57, %fd55, %fd56, %fd54;
	ld.shared.f64 	%fd58, [%r106+24];
	ld.shared.f64 	%fd59, [%r109+24];
	fma.rn.f64 	%fd78, %fd58, %fd59, %fd57;
	add.s32 	%r135, %r135, 4;
	add.s32 	%r136, %r136, 4;
$L__BB2_24:
	setp.eq.s32 	%p15, %r18, 0;
	@%p15 bra 	$L__BB2_29;
	setp.eq.s32 	%p16, %r18, 1;
	@%p16 bra 	$L__BB2_27;
	add.s32 	%r110, %r136, %r27;
	shl.b32 	%r111, %r110, 3;
	add.s32 	%r113, %r65, %r111;
	ld.shared.f64 	%fd61, [%r113];
	add.s32 	%r114, %r135, %r28;
	shl.b32 	%r115, %r114, 3;
	add.s32 	%r116, %r11, %r115;
	ld.shared.f64 	%fd62, [%r116];
	fma.rn.f64 	%fd63, %fd61, %fd62, %fd78;
	ld.shared.f64 	%fd64, [%r113+8];
	ld.shared.f64 	%fd65, [%r116+8];
	fma.rn.f64 	%fd78, %fd64, %fd65, %fd63;
	add.s32 	%r135, %r135, 2;
	add.s32 	%r136, %r136, 2;
$L__BB2_27:
	setp.eq.s32 	%p17, %r20, 0;
	@%p17 bra 	$L__BB2_29;
	add.s32 	%r117, %r136, %r27;
	shl.b32 	%r118, %r117, 3;
	add.s32 	%r120, %r65, %r118;
	ld.shared.f64 	%fd66, [%r120];
	add.s32 	%r121, %r135, %r28;
	shl.b32 	%r122, %r121, 3;
	add.s32 	%r123, %r11, %r122;
	ld.shared.f64 	%fd67, [%r123];
	fma.rn.f64 	%fd78, %fd66, %fd67, %fd78;
$L__BB2_29:
	add.s32 	%r129, %r129, 1;
	add.s32 	%r124, %r129, %r3;
	setp.lt.s32 	%p18, %r124, %r24;
	@%p18 bra 	$L__BB2_18;
$L__BB2_30:
	ld.param.f64 	%fd69, [_Z19kernel_blocked_convPdS_S_diiii_param_3];
	ld.param.u64 	%rd21, [_Z19kernel_blocked_convPdS_S_diiii_param_1];
	cvta.to.global.u64 	%rd18, %rd21;
	add.f64 	%fd68, %fd69, %fd78;
	add.s32 	%r125, %r5, %r3;
	add.s32 	%r126, %r4, %r2;
	mad.lo.s32 	%r127, %r51, %r125, %r126;
	mul.wide.s32 	%rd19, %r127, 8;
	add.s64 	%rd20, %rd18, %rd19;
	st.global.f64 	[%rd20], %fd68;
	ret;

}
	// .globl	_Z25kernel_shared_unroll_convPdS_S_diiii
.visible .entry _Z25kernel_shared_unroll_convPdS_S_diiii(
	.param .u64 .ptr .align 1 _Z25kernel_shared_unroll_convPdS_S_diiii_param_0,
	.param .u64 .ptr .align 1 _Z25kernel_shared_unroll_convPdS_S_diiii_param_1,
	.param .u64 .ptr .align 1 _Z25kernel_shared_unroll_convPdS_S_diiii_param_2,
	.param .f64 _Z25kernel_shared_unroll_convPdS_S_diiii_param_3,
	.param .u32 _Z25kernel_shared_unroll_convPdS_S_diiii_param_4,
	.param .u32 _Z25kernel_shared_unroll_convPdS_S_diiii_param_5,
	.param .u32 _Z25kernel_shared_unroll_convPdS_S_diiii_param_6,
	.param .u32 _Z25kernel_shared_unroll_convPdS_S_diiii_param_7
)
{
	.reg .pred 	%p<29>;
	.reg .b32 	%r<461>;
	.reg .b32 	%f<6>;
	.reg .b64 	%rd<49>;
	.reg .b64 	%fd<209>;

	ld.param.u64 	%rd4, [_Z25kernel_shared_unroll_convPdS_S_diiii_param_0];
	ld.param.u64 	%rd3, [_Z25kernel_shared_unroll_convPdS_S_diiii_param_1];
	ld.param.u64 	%rd5, [_Z25kernel_shared_unroll_convPdS_S_diiii_param_2];
	ld.param.f64 	%fd46, [_Z25kernel_shared_unroll_convPdS_S_diiii_param_3];
	ld.param.u32 	%r70, [_Z25kernel_shared_unroll_convPdS_S_diiii_param_5];
	ld.param.u32 	%r71, [_Z25kernel_shared_unroll_convPdS_S_diiii_param_6];
	ld.param.u32 	%r72, [_Z25kernel_shared_unroll_convPdS_S_diiii_param_7];
	cvta.to.global.u64 	%rd1, %rd4;
	cvta.to.global.u64 	%rd2, %rd5;
	mul.lo.s32 	%r1, %r72, %r72;
	mov.u32 	%r2, %tid.x;
	mov.u32 	%r3, %ctaid.x;
	setp.gt.s32 	%p1, %r1, %r70;
	@%p1 bra 	$L__BB3_3;
	setp.ge.u32 	%p2, %r2, %r1;
	@%p2 bra 	$L__BB3_8;
	mul.wide.u32 	%rd6, %r2, 8;
	add.s64 	%rd7, %rd2, %rd6;
	ld.global.f64 	%fd47, [%rd7];
	shl.b32 	%r73, %r2, 3;
	mov.u32 	%r74, s;
	add.s32 	%r75, %r74, %r73;
	st.shared.f64 	[%r75], %fd47;
	bra.uni 	$L__BB3_8;
$L__BB3_3:
	cvt.rn.f32.u32 	%f2, %r1;
	cvt.rn.f32.s32 	%f3, %r70;
	div.rn.f32 	%f4, %f2, %f3;
	cvt.rpi.f32.f32 	%f1, %f4;
	setp.leu.f32 	%p3, %f1, 0f00000000;
	@%p3 bra 	$L__BB3_8;
	mov.b32 	%r438, 0;
	mov.u32 	%r78, s;
$L__BB3_5:
	mad.lo.s32 	%r5, %r438, %r70, %r2;
	setp.ge.s32 	%p4, %r5, %r1;
	@%p4 bra 	$L__BB3_7;
	mul.wide.s32 	%rd8, %r5, 8;
	add.s64 	%rd9, %rd2, %rd8;
	ld.global.f64 	%fd48, [%rd9];
	shl.b32 	%r77, %r5, 3;
	add.s32 	%r79, %r78, %r77;
	st.shared.f64 	[%r79], %fd48;
$L__BB3_7:
	add.s32 	%r438, %r438, 1;
	cvt.rn.f32.u32 	%f5, %r438;
	setp.gt.f32 	%p5, %f1, %f5;
	@%p5 bra 	$L__BB3_5;
$L__BB3_8:
	shl.b32 	%r80, %r1, 3;
	mov.u32 	%r81, s;
	add.s32 	%r7, %r81, %r80;
	bar.sync 	0;
	setp.lt.s32 	%p6, %r72, 1;
	@%p6 bra 	$L__BB3_21;
	add.s32 	%r83, %r72, -1;
	and.b32  	%r8, %r72, 15;
	setp.lt.u32 	%p7, %r83, 15;
	mov.b32 	%r443, 0;
	@%p7 bra 	$L__BB3_12;
	and.b32  	%r443, %r72, 2147483632;
	neg.s32 	%r441, %r443;
	shl.b32 	%r85, %r2, 3;
	add.s32 	%r86, %r80, %r85;
	add.s32 	%r440, %r81, %r86;
	shl.b32 	%r12, %r70, 7;
	mad.lo.s32 	%r439, %r3, %r70, %r2;
	shl.b32 	%r14, %r70, 4;
	shl.b32 	%r15, %r70, 3;
	mul.wide.s32 	%rd12, %r70, 8;
$L__BB3_11:
	.pragma "nounroll";
	mul.wide.s32 	%rd10, %r439, 8;
	add.s64 	%rd11, %rd1, %rd10;
	ld.global.f64 	%fd49, [%rd11];
	st.shared.f64 	[%r440], %fd49;
	add.s64 	%rd13, %rd11, %rd12;
	ld.global.f64 	%fd50, [%rd13];
	add.s32 	%r88, %r440, %r15;
	st.shared.f64 	[%r88], %fd50;
	add.s64 	%rd14, %rd13, %rd12;
	ld.global.f64 	%fd51, [%rd14];
	add.s32 	%r89, %r88, %r15;
	st.shared.f64 	[%r89], %fd51;
	add.s64 	%rd15, %rd14, %rd12;
	ld.global.f64 	%fd52, [%rd15];
	add.s32 	%r90, %r89, %r15;
	st.shared.f64 	[%r90], %fd52;
	add.s64 	%rd16, %rd15, %rd12;
	ld.global.f64 	%fd53, [%rd16];
	add.s32 	%r91, %r90, %r15;
	st.shared.f64 	[%r91], %fd53;
	add.s64 	%rd17, %rd16, %rd12;
	ld.global.f64 	%fd54, [%rd17];
	add.s32 	%r92, %r91, %r15;
	st.shared.f64 	[%r92], %fd54;
	add.s64 	%rd18, %rd17, %rd12;
	ld.global.f64 	%fd55, [%rd18];
	add.s32 	%r93, %r92, %r15;
	st.shared.f64 	[%r93], %fd55;
	add.s64 	%rd19, %rd18, %rd12;
	ld.global.f64 	%fd56, [%rd19];
	add.s32 	%r94, %r93, %r15;
	st.shared.f64 	[%r94], %fd56;
	add.s64 	%rd20, %rd19, %rd12;
	ld.global.f64 	%fd57, [%rd20];
	add.s32 	%r95, %r94, %r15;
	st.shared.f64 	[%r95], %fd57;
	add.s64 	%rd21, %rd20, %rd12;
	ld.global.f64 	%fd58, [%rd21];
	add.s32 	%r96, %r95, %r15;
	st.shared.f64 	[%r96], %fd58;
	add.s64 	%rd22, %rd21, %rd12;
	ld.global.f64 	%fd59, [%rd22];
	add.s32 	%r97, %r96, %r15;
	st.shared.f64 	[%r97], %fd59;
	add.s64 	%rd23, %rd22, %rd12;
	ld.global.f64 	%fd60, [%rd23];
	add.s32 	%r98, %r97, %r15;
	st.shared.f64 	[%r98], %fd60;
	add.s64 	%rd24, %rd23, %rd12;
	ld.global.f64 	%fd61, [%rd24];
	add.s32 	%r99, %r98, %r15;
	st.shared.f64 	[%r99], %fd61;
	add.s64 	%rd25, %rd24, %rd12;
	ld.global.f64 	%fd62, [%rd25];
	add.s32 	%r100, %r99, %r15;
	st.shared.f64 	[%r100], %fd62;
	add.s64 	%rd26, %rd25, %rd12;
	ld.global.f64 	%fd63, [%rd26];
	add.s32 	%r101, %r100, %r15;
	st.shared.f64 	[%r101], %fd63;
	add.s64 	%rd27, %rd26, %rd12;
	ld.global.f64 	%fd64, [%rd27];
	add.s32 	%r102, %r101, %r15;
	st.shared.f64 	[%r102], %fd64;
	add.s32 	%r441, %r441, 16;
	add.s32 	%r440, %r440, %r12;
	add.s32 	%r439, %r439, %r14;
	setp.ne.s32 	%p8, %r441, 0;
	@%p8 bra 	$L__BB3_11;
$L__BB3_12:
	setp.eq.s32 	%p9, %r8, 0;
	@%p9 bra 	$L__BB3_21;
	and.b32  	%r23, %r72, 7;
	setp.lt.u32 	%p10, %r8, 8;
	@%p10 bra 	$L__BB3_15;
	add.s32 	%r103, %r443, %r3;
	mad.lo.s32 	%r104, %r103, %r70, %r2;
	mul.wide.s32 	%rd28, %r104, 8;
	add.s64 	%rd29, %rd1, %rd28;
	ld.global.f64 	%fd65, [%rd29];
	mad.lo.s32 	%r105, %r443, %r70, %r2;
	shl.b32 	%r106, %r105, 3;
	add.s32 	%r107, %r7, %r106;
	st.shared.f64 	[%r107], %fd65;
	mul.wide.s32 	%rd30, %r70, 8;
	add.s64 	%rd31, %rd29, %rd30;
	ld.global.f64 	%fd66, [%rd31];
	shl.b32 	%r108, %r70, 3;
	add.s32 	%r109, %r107, %r108;
	st.shared.f64 	[%r109], %fd66;
	add.s64 	%rd32, %rd31, %rd30;
	ld.global.f64 	%fd67, [%rd32];
	add.s32 	%r110, %r109, %r108;
	st.shared.f64 	[%r110], %fd67;
	add.s64 	%rd33, %rd32, %rd30;
	ld.global.f64 	%fd68, [%rd33];
	add.s32 	%r111, %r110, %r108;
	st.shared.f64 	[%r111], %fd68;
	add.s64 	%rd34, %rd33, %rd30;
	ld.global.f64 	%fd69, [%rd34];
	add.s32 	%r112, %r111, %r108;
	st.shared.f64 	[%r112], %fd69;
	add.s64 	%rd35, %rd34, %rd30;
	ld.global.f64 	%fd70, [%rd35];
	add.s32 	%r113, %r112, %r108;
	st.shared.f64 	[%r113], %fd70;
	add.s64 	%rd36, %rd35, %rd30;
	ld.global.f64 	%fd71, [%rd36];
	add.s32 	%r114, %r113, %r108;
	st.shared.f64 	[%r114], %fd71;
	add.s64 	%rd37, %rd36, %rd30;
	ld.global.f64 	%fd72, [%rd37];
	add.s32 	%r115, %r114, %r108;
	st.shared.f64 	[%r115], %fd72;
	add.s32 	%r443, %r443, 8;
$L__BB3_15:
	setp.eq.s32 	%p11, %r23, 0;
	@%p11 bra 	$L__BB3_21;
	and.b32  	%r26, %r72, 3;
	setp.lt.u32 	%p12, %r23, 4;
	@%p12 bra 	$L__BB3_18;
	add.s32 	%r116, %r443, %r3;
	mad.lo.s32 	%r117, %r116, %r70, %r2;
	mul.wide.s32 	%rd38, %r117, 8;
	add.s64 	%rd39, %rd1, %rd38;
	ld.global.f64 	%fd73, [%rd39];
	mad.lo.s32 	%r118, %r443, %r70, %r2;
	shl.b32 	%r119, %r118, 3;
	add.s32 	%r120, %r7, %r119;
	st.shared.f64 	[%r120], %fd73;
	mul.wide.s32 	%rd40, %r70, 8;
	add.s64 	%rd41, %rd39, %rd40;
	ld.global.f64 	%fd74, [%rd41];
	shl.b32 	%r121, %r70, 3;
	add.s32 	%r122, %r120, %r121;
	st.shared.f64 	[%r122], %fd74;
	add.s64 	%rd42, %rd41, %rd40;
	ld.global.f64 	%fd75, [%rd42];
	add.s32 	%r123, %r122, %r121;
	st.shared.f64 	[%r123], %fd75;
	add.s64 	%rd43, %rd42, %rd40;
	ld.global.f64 	%fd76, [%rd43];
	add.s32 	%r124, %r123, %r121;
	st.shared.f64 	[%r124], %fd76;
	add.s32 	%r443, %r443, 4;
$L__BB3_18:
	setp.eq.s32 	%p13, %r26, 0;
	@%p13 bra 	$L__BB3_21;
	mad.lo.s32 	%r126, %r443, %r70, %r2;
	shl.b32 	%r127, %r126, 3;
	add.s32 	%r128, %r80, %r127;
	add.s32 	%r447, %r81, %r128;
	shl.b32 	%r30, %r70, 3;
	add.s32 	%r130, %r3, %r443;
	mad.lo.s32 	%r446, %r70, %r130, %r2;
	neg.s32 	%r445, %r26;
$L__BB3_20:
	.pragma "nounroll";
	mul.wide.s32 	%rd44, %r446, 8;
	add.s64 	%rd45, %rd1, %rd44;
	ld.global.f64 	%fd77, [%rd45];
	st.shared.f64 	[%r447], %fd77;
	add.s32 	%r447, %r447, %r30;
	add.s32 	%r446, %r446, %r70;
	add.s32 	%r445, %r445, 1;
	setp.ne.s32 	%p14, %r445, 0;
	@%p14 bra 	$L__BB3_20;
$L__BB3_21:
	bar.sync 	0;
	setp.ge.s32 	%p15, %r2, %r71;
	@%p15 bra 	$L__BB3_41;
	setp.lt.u32 	%p16, %r1, 4;
	mov.f64 	%fd208, 0d0000000000000000;
	mov.b32 	%r452, 0;
	mov.f64 	%fd196, %fd208;
	mov.f64 	%fd197, %fd208;
	mov.f64 	%fd198, %fd208;
	@%p16 bra 	$L__BB3_31;
	max.s32 	%r134, %r1, 7;
	add.s32 	%r39, %r134, -4;
	shr.u32 	%r135, %r39, 2;
	add.s32 	%r40, %r135, 1;
	setp.lt.u32 	%p17, %r1, 16;
	mov.b32 	%r452, 0;
	mov.f64 	%fd198, 0d0000000000000000;
	mov.f64 	%fd197, %fd198;
	mov.f64 	%fd196, %fd198;
	mov.f64 	%fd208, %fd198;
	@%p17 bra 	$L__BB3_26;
	add.s32 	%r453, %r81, 64;
	and.b32  	%r139, %r40, 2147483644;
	neg.s32 	%r454, %r139;
	mov.b32 	%r452, 0;
	mov.f64 	%fd198, 0d0000000000000000;
$L__BB3_25:
	.pragma "nounroll";
	ld.shared.v2.f64 	{%fd82, %fd83}, [%r453+-64];
	div.s32 	%r140, %r452, %r72;
	mad.lo.s32 	%r141, %r140, %r70, %r2;
	mul.lo.s32 	%r142, %r140, %r72;
	sub.s32 	%r143, %r452, %r142;
	add.s32 	%r144, %r141, %r143;
	shl.b32 	%r145, %r144, 3;
	add.s32 	%r146, %r7, %r145;
	ld.shared.f64 	%fd84, [%r146];
	fma.rn.f64 	%fd85, %fd82, %fd84, %fd208;
	add.s32 	%r147, %r452, 1;
	div.s32 	%r148, %r147, %r72;
	mad.lo.s32 	%r149, %r148, %r70, %r2;
	mul.lo.s32 	%r150, %r148, %r72;
	sub.s32 	%r151, %r147, %r150;
	add.s32 	%r152, %r149, %r151;
	shl.b32 	%r153, %r152, 3;
	add.s32 	%r154, %r7, %r153;
	ld.shared.f64 	%fd86, [%r154];
	fma.rn.f64 	%fd87, %fd83, %fd86, %fd196;
	ld.shared.v2.f64 	{%fd88, %fd89}, [%r453+-48];
	add.s32 	%r155, %r452, 2;
	div.s32 	%r156, %r155, %r72;
	mad.lo.s32 	%r157, %r156, %r70, %r2;
	mul.lo.s32 	%r158, %r156, %r72;
	sub.s32 	%r159, %r155, %r158;
	add.s32 	%r160, %r157, %r159;
	shl.b32 	%r161, %r160, 3;
	add.s32 	%r162, %r7, %r161;
	ld.shared.f64 	%fd90, [%r162];
	fma.rn.f64 	%fd91, %fd88, %fd90, %fd197;
	add.s32 	%r163, %r452, 3;
	div.s32 	%r164, %r163, %r72;
	mad.lo.s32 	%r165, %r164, %r70, %r2;
	mul.lo.s32 	%r166, %r164, %r72;
	sub.s32 	%r167, %r163, %r166;
	add.s32 	%r168, %r165, %r167;
	shl.b32 	%r169, %r168, 3;
	add.s32 	%r170, %r7, %r169;
	ld.shared.f64 	%fd92, [%r170];
	fma.rn.f64 	%fd93, %fd89, %fd92, %fd198;
	ld.shared.v2.f64 	{%fd94, %fd95}, [%r453+-32];
	add.s32 	%r171, %r452, 4;
	div.s32 	%r172, %r171, %r72;
	mad.lo.s32 	%r173, %r172, %r70, %r2;
	mul.lo.s32 	%r174, %r172, %r72;
	sub.s32 	%r175, %r171, %r174;
	add.s32 	%r176, %r173, %r175;
	shl.b32 	%r177, %r176, 3;
	add.s32 	%r178, %r7, %r177;
	ld.shared.f64 	%fd96, [%r178];
	fma.rn.f64 	%fd97, %fd94, %fd96, %fd85;
	add.s32 	%r179, %r452, 5;
	div.s32 	%r180, %r179, %r72;
	mad.lo.s32 	%r181, %r180, %r70, %r2;
	mul.lo.s32 	%r182, %r180, %r72;
	sub.s32 	%r183, %r179, %r182;
	add.s32 	%r184, %r181, %r183;
	shl.b32 	%r185, %r184, 3;
	add.s32 	%r186, %r7, %r185;
	ld.shared.f64 	%fd98, [%r186];
	fma.rn.f64 	%fd99, %fd95, %fd98, %fd87;
	ld.shared.v2.f64 	{%fd100, %fd101}, [%r453+-16];
	add.s32 	%r187, %r452, 6;
	div.s32 	%r188, %r187, %r72;
	mad.lo.s32 	%r189, %r188, %r70, %r2;
	mul.lo.s32 	%r190, %r188, %r72;
	sub.s32 	%r191, %r187, %r190;
	add.s32 	%r192, %r189, %r191;
	shl.b32 	%r193, %r192, 3;
	add.s32 	%r194, %r7, %r193;
	ld.shared.f64 	%fd102, [%r194];
	fma.rn.f64 	%fd103, %fd100, %fd102, %fd91;
	add.s32 	%r195, %r452, 7;
	div.s32 	%r196, %r195, %r72;
	mad.lo.s32 	%r197, %r196, %r70, %r2;
	mul.lo.s32 	%r198, %r196, %r72;
	sub.s32 	%r199, %r195, %r198;
	add.s32 	%r200, %r197, %r199;
	shl.b32 	%r201, %r200, 3;
	add.s32 	%r202, %r7, %r201;
	ld.shared.f64 	%fd104, [%r202];
	fma.rn.f64 	%fd105, %fd101, %fd104, %fd93;
	ld.shared.v2.f64 	{%fd106, %fd107}, [%r453];
	add.s32 	%r203, %r452, 8;
	div.s32 	%r204, %r203, %r72;
	mad.lo.s32 	%r205, %r204, %r70, %r2;
	mul.lo.s32 	%r206, %r204, %r72;
	sub.s32 	%r207, %r203, %r206;
	add.s32 	%r208, %r205, %r207;
	shl.b32 	%r209, %r208, 3;
	add.s32 	%r210, %r7, %r209;
	ld.shared.f64 	%fd108, [%r210];
	fma.rn.f64 	%fd109, %fd106, %fd108, %fd97;
	add.s32 	%r211, %r452, 9;
	div.s32 	%r212, %r211, %r72;
	mad.lo.s32 	%r213, %r212, %r70, %r2;
	mul.lo.s32 	%r214, %r212, %r72;
	sub.s32 	%r215, %r211, %r214;
	add.s32 	%r216, %r213, %r215;
	shl.b32 	%r217, %r216, 3;
	add.s32 	%r218, %r7, %r217;
	ld.shared.f64 	%fd110, [%r218];
	fma.rn.f64 	%fd111, %fd107, %fd110, %fd99;
	ld.shared.v2.f64 	{%fd112, %fd113}, [%r453+16];
	add.s32 	%r219, %r452, 10;
	div.s32 	%r220, %r219, %r72;
	mad.lo.s32 	%r221, %r220, %r70, %r2;
	mul.lo.s32 	%r222, %r220, %r72;
	sub.s32 	%r223, %r219, %r222;
	add.s32 	%r224, %r221, %r223;
	shl.b32 	%r225, %r224, 3;
	add.s32 	%r226, %r7, %r225;
	ld.shared.f64 	%fd114, [%r226];
	fma.rn.f64 	%fd115, %fd112, %fd114, %fd103;
	add.s32 	%r227, %r452, 11;
	div.s32 	%r228, %r227, %r72;
	mad.lo.s32 	%r229, %r228, %r70, %r2;
	mul.lo.s32 	%r230, %r228, %r72;
	sub.s32 	%r231, %r227, %r230;
	add.s32 	%r232, %r229, %r231;
	shl.b32 	%r233, %r232, 3;
	add.s32 	%r234, %r7, %r233;
	ld.shared.f64 	%fd116, [%r234];
	fma.rn.f64 	%fd117, %fd113, %fd116, %fd105;
	ld.shared.v2.f64 	{%fd118, %fd119}, [%r453+32];
	add.s32 	%r235, %r452, 12;
	div.s32 	%r236, %r235, %r72;
	mad.lo.s32 	%r237, %r236, %r70, %r2;
	mul.lo.s32 	%r238, %r236, %r72;
	sub.s32 	%r239, %r235, %r238;
	add.s32 	%r240, %r237, %r239;
	shl.b32 	%r241, %r240, 3;
	add.s32 	%r242, %r7, %r241;
	ld.shared.f64 	%fd120, [%r242];
	fma.rn.f64 	%fd208, %fd118, %fd120, %fd109;
	add.s32 	%r243, %r452, 13;
	div.s32 	%r244, %r243, %r72;
	mad.lo.s32 	%r245, %r244, %r70, %r2;
	mul.lo.s32 	%r246, %r244, %r72;
	sub.s32 	%r247, %r243, %r246;
	add.s32 	%r248, %r245, %r247;
	shl.b32 	%r249, %r248, 3;
	add.s32 	%r250, %r7, %r249;
	ld.shared.f64 	%fd121, [%r250];
	fma.rn.f64 	%fd196, %fd119, %fd121, %fd111;
	ld.shared.v2.f64 	{%fd122, %fd123}, [%r453+48];
	add.s32 	%r251, %r452, 14;
	div.s32 	%r252, %r251, %r72;
	mad.lo.s32 	%r253, %r252, %r70, %r2;
	mul.lo.s32 	%r254, %r252, %r72;
	sub.s32 	%r255, %r251, %r254;
	add.s32 	%r256, %r253, %r255;
	shl.b32 	%r257, %r256, 3;
	add.s32 	%r258, %r7, %r257;
	ld.shared.f64 	%fd124, [%r258];
	fma.rn.f64 	%fd197, %fd122, %fd124, %fd115;
	add.s32 	%r259, %r452, 15;
	div.s32 	%r260, %r259, %r72;
	mad.lo.s32 	%r261, %r260, %r70, %r2;
	mul.lo.s32 	%r262, %r260, %r72;
	sub.s32 	%r263, %r259, %r262;
	add.s32 	%r264, %r261, %r263;
	shl.b32 	%r265, %r264, 3;
	add.s32 	%r266, %r7, %r265;
	ld.shared.f64 	%fd125, [%r266];
	fma.rn.f64 	%fd198, %fd123, %fd125, %fd117;
	add.s32 	%r452, %r452, 16;
	add.s32 	%r454, %r454, 4;
	add.s32 	%r453, %r453, 128;
	setp.eq.s32 	%p18, %r454, 0;
	@%p18 bra 	$L__BB3_26;
	bra.uni 	$L__BB3_25;
$L__BB3_26:
	shr.u32 	%r269, %r39, 2;
	add.s32 	%r270, %r269, 1;
	and.b32  	%r268, %r270, 3;
	setp.eq.s32 	%p19, %r268, 0;
	@%p19 bra 	$L__BB3_31;
	setp.eq.s32 	%p20, %r268, 1;
	@%p20 bra 	$L__BB3_29;
	shl.b32 	%r271, %r452, 3;
	mov.u32 	%r272, s;
	add.s32 	%r273, %r272, %r271;
	ld.shared.v2.f64 	{%fd127, %fd128}, [%r273];
	div.s32 	%r274, %r452, %r72;
	mad.lo.s32 	%r275, %r274, %r70, %r2;
	mul.lo.s32 	%r276, %r274, %r72;
	sub.s32 	%r277, %r452, %r276;
	add.s32 	%r278, %r275, %r277;
	shl.b32 	%r279, %r278, 3;
	add.s32 	%r280, %r7, %r279;
	ld.shared.f64 	%fd129, [%r280];
	fma.rn.f64 	%fd130, %fd127, %fd129, %fd208;
	add.s32 	%r281, %r452, 1;
	div.s32 	%r282, %r281, %r72;
	mad.lo.s32 	%r283, %r282, %r70, %r2;
	mul.lo.s32 	%r284, %r282, %r72;
	sub.s32 	%r285, %r281, %r284;
	add.s32 	%r286, %r283, %r285;
	shl.b32 	%r287, %r286, 3;
	add.s32 	%r288, %r7, %r287;
	ld.shared.f64 	%fd131, [%r288];
	fma.rn.f64 	%fd132, %fd128, %fd131, %fd196;
	add.s32 	%r289, %r452, 2;
	ld.shared.v2.f64 	{%fd133, %fd134}, [%r273+16];
	div.s32 	%r290, %r289, %r72;
	mad.lo.s32 	%r291, %r290, %r70, %r2;
	mul.lo.s32 	%r292, %r290, %r72;
	sub.s32 	%r293, %r289, %r292;
	add.s32 	%r294, %r291, %r293;
	shl.b32 	%r295, %r294, 3;
	add.s32 	%r296, %r7, %r295;
	ld.shared.f64 	%fd135, [%r296];
	fma.rn.f64 	%fd136, %fd133, %fd135, %fd197;
	add.s32 	%r297, %r452, 3;
	div.s32 	%r298, %r297, %r72;
	mad.lo.s32 	%r299, %r298, %r70, %r2;
	mul.lo.s32 	%r300, %r298, %r72;
	sub.s32 	%r301, %r297, %r300;
	add.s32 	%r302, %r299, %r301;
	shl.b32 	%r303, %r302, 3;
	add.s32 	%r304, %r7, %r303;
	ld.shared.f64 	%fd137, [%r304];
	fma.rn.f64 	%fd138, %fd134, %fd137, %fd198;
	add.s32 	%r305, %r452, 4;
	ld.shared.v2.f64 	{%fd139, %fd140}, [%r273+32];
	div.s32 	%r306, %r305, %r72;
	mad.lo.s32 	%r307, %r306, %r70, %r2;
	mul.lo.s32 	%r308, %r306, %r72;
	sub.s32 	%r309, %r305, %r308;
	add.s32 	%r310, %r307, %r309;
	shl.b32 	%r311, %r310, 3;
	add.s32 	%r312, %r7, %r311;
	ld.shared.f64 	%fd141, [%r312];
	fma.rn.f64 	%fd208, %fd139, %fd141, %fd130;
	add.s32 	%r313, %r452, 5;
	div.s32 	%r314, %r313, %r72;
	mad.lo.s32 	%r315, %r314, %r70, %r2;
	mul.lo.s32 	%r316, %r314, %r72;
	sub.s32 	%r317, %r313, %r316;
	add.s32 	%r318, %r315, %r317;
	shl.b32 	%r319, %r318, 3;
	add.s32 	%r320, %r7, %r319;
	ld.shared.f64 	%fd142, [%r320];
	fma.rn.f64 	%fd196, %fd140, %fd142, %fd132;
	add.s32 	%r321, %r452, 6;
	ld.shared.v2.f64 	{%fd143, %fd144}, [%r273+48];
	div.s32 	%r322, %r321, %r72;
	mad.lo.s32 	%r323, %r322, %r70, %r2;
	mul.lo.s32 	%r324, %r322, %r72;
	sub.s32 	%r325, %r321, %r324;
	add.s32 	%r326, %r323, %r325;
	shl.b32 	%r327, %r326, 3;
	add.s32 	%r328, %r7, %r327;
	ld.shared.f64 	%fd145, [%r328];
	fma.rn.f64 	%fd197, %fd143, %fd145, %fd136;
	add.s32 	%r329, %r452, 7;
	div.s32 	%r330, %r329, %r72;
	mad.lo.s32 	%r331, %r330, %r70, %r2;
	mul.lo.s32 	%r332, %r330, %r72;
	sub.s32 	%r333, %r329, %r332;
	add.s32 	%r334, %r331, %r333;
	shl.b32 	%r335, %r334, 3;
	add.s32 	%r336, %r7, %r335;
	ld.shared.f64 	%fd146, [%r336];
	fma.rn.f64 	%fd198, %fd144, %fd146, %fd138;
	add.s32 	%r452, %r452, 8;
$L__BB3_29:
	and.b32  	%r337, %r39, 4;
	setp.ne.s32 	%p21, %r337, 0;
	@%p21 bra 	$L__BB3_31;
	shl.b32 	%r338, %r452, 3;
	mov.u32 	%r339, s;
	add.s32 	%r340, %r339, %r338;
	ld.shared.v2.f64 	{%fd147, %fd148}, [%r340];
	div.s32 	%r341, %r452, %r72;
	mad.lo.s32 	%r342, %r341, %r70, %r2;
	mul.lo.s32 	%r343, %r341, %r72;
	sub.s32 	%r344, %r452, %r343;
	add.s32 	%r345, %r342, %r344;
	shl.b32 	%r346, %r345, 3;
	add.s32 	%r347, %r7, %r346;
	ld.shared.f64 	%fd149, [%r347];
	fma.rn.f64 	%fd208, %fd147, %fd149, %fd208;
	add.s32 	%r348, %r452, 1;
	div.s32 	%r349, %r348, %r72;
	mad.lo.s32 	%r350, %r349, %r70, %r2;
	mul.lo.s32 	%r351, %r349, %r72;
	sub.s32 	%r352, %r348, %r351;
	add.s32 	%r353, %r350, %r352;
	shl.b32 	%r354, %r353, 3;
	add.s32 	%r355, %r7, %r354;
	ld.shared.f64 	%fd150, [%r355];
	fma.rn.f64 	%fd196, %fd148, %fd150, %fd196;
	add.s32 	%r356, %r452, 2;
	ld.shared.v2.f64 	{%fd151, %fd152}, [%r340+16];
	div.s32 	%r357, %r356, %r72;
	mad.lo.s32 	%r358, %r357, %r70, %r2;
	mul.lo.s32 	%r359, %r357, %r72;
	sub.s32 	%r360, %r356, %r359;
	add.s32 	%r361, %r358, %r360;
	shl.b32 	%r362, %r361, 3;
	add.s32 	%r363, %r7, %r362;
	ld.shared.f64 	%fd153, [%r363];
	fma.rn.f64 	%fd197, %fd151, %fd153, %fd197;
	add.s32 	%r364, %r452, 3;
	div.s32 	%r365, %r364, %r72;
	mad.lo.s32 	%r366, %r365, %r70, %r2;
	mul.lo.s32 	%r367, %r365, %r72;
	sub.s32 	%r368, %r364, %r367;
	add.s32 	%r369, %r366, %r368;
	shl.b32 	%r370, %r369, 3;
	add.s32 	%r371, %r7, %r370;
	ld.shared.f64 	%fd154, [%r371];
	fma.rn.f64 	%fd198, %fd152, %fd154, %fd198;
	add.s32 	%r452, %r452, 4;
$L__BB3_31:
	setp.ge.u32 	%p22, %r452, %r1;
	@%p22 bra 	$L__BB3_40;
	sub.s32 	%r49, %r1, %r452;
	and.b32  	%r50, %r49, 3;
	sub.s32 	%r372, %r452, %r1;
	setp.gt.u32 	%p23, %r372, -4;
	@%p23 bra 	$L__BB3_35;
	shl.b32 	%r373, %r452, 3;
	mov.u32 	%r374, s;
	add.s32 	%r375, %r373, %r374;
	add.s32 	%r457, %r375, 16;
	and.b32  	%r376, %r49, 2147483644;
	neg.s32 	%r456, %r376;
$L__BB3_34:
	.pragma "nounroll";
	ld.shared.f64 	%fd156, [%r457+-16];
	div.s32 	%r377, %r452, %r72;
	mad.lo.s32 	%r378, %r377, %r70, %r2;
	mul.lo.s32 	%r379, %r377, %r72;
	sub.s32 	%r380, %r452, %r379;
	add.s32 	%r381, %r378, %r380;
	shl.b32 	%r382, %r381, 3;
	add.s32 	%r383, %r7, %r382;
	ld.shared.f64 	%fd157, [%r383];
	fma.rn.f64 	%fd158, %fd156, %fd157, %fd208;
	ld.shared.f64 	%fd159, [%r457+-8];
	add.s32 	%r384, %r452, 1;
	div.s32 	%r385, %r384, %r72;
	mad.lo.s32 	%r386, %r385, %r70, %r2;
	mul.lo.s32 	%r387, %r385, %r72;
	sub.s32 	%r388, %r384, %r387;
	add.s32 	%r389, %r386, %r388;
	shl.b32 	%r390, %r389, 3;
	add.s32 	%r391, %r7, %r390;
	ld.shared.f64 	%fd160, [%r391];
	fma.rn.f64 	%fd161, %fd159, %fd160, %fd158;
	ld.shared.f64 	%fd162, [%r457];
	add.s32 	%r392, %r452, 2;
	div.s32 	%r393, %r392, %r72;
	mad.lo.s32 	%r394, %r393, %r70, %r2;
	mul.lo.s32 	%r395, %r393, %r72;
	sub.s32 	%r396, %r392, %r395;
	add.s32 	%r397, %r394, %r396;
	shl.b32 	%r398, %r397, 3;
	add.s32 	%r399, %r7, %r398;
	ld.shared.f64 	%fd163, [%r399];
	fma.rn.f64 	%fd164, %fd162, %fd163, %fd161;
	ld.shared.f64 	%fd165, [%r457+8];
	add.s32 	%r400, %r452, 3;
	div.s32 	%r401, %r400, %r72;
	mad.lo.s32 	%r402, %r401, %r70, %r2;
	mul.lo.s32 	%r403, %r401, %r72;
	sub.s32 	%r404, %r400, %r403;
	add.s32 	%r405, %r402, %r404;
	shl.b32 	%r406, %r405, 3;
	add.s32 	%r407, %r7, %r406;
	ld.shared.f64 	%fd166, [%r407];
	fma.rn.f64 	%fd208, %fd165, %fd166, %fd164;
	add.s32 	%r452, %r452, 4;
	add.s32 	%r457, %r457, 32;
	add.s32 	%r456, %r456, 4;
	setp.ne.s32 	%p24, %r456, 0;
	@%p24 bra 	$L__BB3_34;
$L__BB3_35:
	setp.eq.s32 	%p25, %r50, 0;
	@%p25 bra 	$L__BB3_40;
	setp.eq.s32 	%p26, %r50, 1;
	@%p26 bra 	$L__BB3_38;
	shl.b32 	%r408, %r452, 3;
	mov.u32 	%r409, s;
	add.s32 	%r410, %r409, %r408;
	ld.shared.f64 	%fd168, [%r410];
	div.s32 	%r411, %r452, %r72;
	mad.lo.s32 	%r412, %r411, %r70, %r2;
	mul.lo.s32 	%r413, %r411, %r72;
	sub.s32 	%r414, %r452, %r413;
	add.s32 	%r415, %r412, %r414;
	shl.b32 	%r416, %r415, 3;
	add.s32 	%r417, %r7, %r416;
	ld.shared.f64 	%fd169, [%r417];
	fma.rn.f64 	%fd170, %fd168, %fd169, %fd208;
	add.s32 	%r418, %r452, 1;
	ld.shared.f64 	%fd171, [%r410+8];
	div.s32 	%r419, %r418, %r72;
	mad.lo.s32 	%r420, %r419, %r70, %r2;
	mul.lo.s32 	%r421, %r419, %r72;
	sub.s32 	%r422, %r418, %r421;
	add.s32 	%r423, %r420, %r422;
	shl.b32 	%r424, %r423, 3;
	add.s32 	%r425, %r7, %r424;
	ld.shared.f64 	%fd172, [%r425];
	fma.rn.f64 	%fd208, %fd171, %fd172, %fd170;
	add.s32 	%r452, %r452, 2;
$L__BB3_38:
	and.b32  	%r426, %r49, 1;
	setp.eq.b32 	%p27, %r426, 1;
	not.pred 	%p28, %p27;
	@%p28 bra 	$L__BB3_40;
	shl.b32 	%r427, %r452, 3;
	mov.u32 	%r428, s;
	add.s32 	%r429, %r428, %r427;
	ld.shared.f64 	%fd173, [%r429];
	div.s32 	%r430, %r452, %r72;
	mad.lo.s32 	%r431, %r430, %r70, %r2;
	mul.lo.s32 	%r432, %r430, %r72;
	sub.s32 	%r433, %r452, %r432;
	add.s32 	%r434, %r431, %r433;
	shl.b32 	%r435, %r434, 3;
	add.s32 	%r436, %r7, %r435;
	ld.shared.f64 	%fd174, [%r436];
	fma.rn.f64 	%fd208, %fd173, %fd174, %fd208;
$L__BB3_40:
	add.f64 	%fd175, %fd196, %fd208;
	add.f64 	%fd176, %fd197, %fd175;
	add.f64 	%fd177, %fd198, %fd176;
	add.f64 	%fd178, %fd46, %fd177;
	mad.lo.s32 	%r437, %r71, %r3, %r2;
	cvta.to.global.u64 	%rd46, %rd3;
	mul.wide.s32 	%rd47, %r437, 8;
	add.s64 	%rd48, %rd46, %rd47;
	st.global.f64 	[%rd48], %fd178;
$L__BB3_41:
	ret;

}


// ===== COMPILED SASS (sm_100) =====

	.target	sm_100

	.elftype	@"ET_EXEC"


//--------------------- .note.nv.tkinfo           --------------------------
	.section	.note.nv.tkinfo,"",@"SHT_NOTE"
	.sectionflags	@"SHF_NOTE_NV_TKINFO"
	.tkinfo
        /*0018*/ 	.word	0x00000002
        /*0030*/ 	.string	""
        /*0030*/ 	.string	"ptxas"
        /*0030*/ 	.string	"Cuda compilation tools, release 13.0, V13.0.88"
        /*0030*/ 	.string	"Build cuda_13.0.r13.0/compiler.36424714_0"
        /*0030*/ 	.string	"-arch sm_100 -m 64 "



//--------------------- .note.nv.cuinfo           --------------------------
	.section	.note.nv.cuinfo,"",@"SHT_NOTE"
	.sectionflags	@"SHF_NOTE_NV_CUINFO"
        /*0018*/ 	.short	0x0002
        /*001a*/ 	.short	0x0064
        /*001c*/ 	.short	0x0082
	.zero		2


//--------------------- .nv.info                  --------------------------
	.section	.nv.info,"",@"SHT_CUDA_INFO"
	.align	4


	//----- nvinfo : EIATTR_REGCOUNT
	.align		4
        /*0000*/ 	.byte	0x04, 0x2f
        /*0002*/ 	.short	(.L_1 - .L_0)
	.align		4
.L_0:
        /*0004*/ 	.word	index@(_Z11kernel_convPdS_S_diiii)
        /*0008*/ 	.word	0x0000001e


	//----- nvinfo : EIATTR_FRAME_SIZE
	.align		4
.L_1:
        /*000c*/ 	.byte	0x04, 0x11
        /*000e*/ 	.short	(.L_3 - .L_2)
	.align		4
.L_2:
        /*0010*/ 	.word	index@(_Z11kernel_convPdS_S_diiii)
        /*0014*/ 	.word	0x00000000


	//----- nvinfo : EIATTR_REGCOUNT
	.align		4
.L_3:
        /*0018*/ 	.byte	0x04, 0x2f
        /*001a*/ 	.short	(.L_5 - .L_4)
	.align		4
.L_4:
        /*001c*/ 	.word	index@(_Z18kernel_shared_convPdS_S_diiii)
        /*0020*/ 	.word	0x00000020


	//----- nvinfo : EIATTR_FRAME_SIZE
	.align		4
.L_5:
        /*0024*/ 	.byte	0x04, 0x11
        /*0026*/ 	.short	(.L_7 - .L_6)
	.align		4
.L_6:
        /*0028*/ 	.word	index@($__internal_1_$__cuda_sm3x_div_rn_noftz_f32_slowpath)
        /*002c*/ 	.word	0x00000000


	//----- nvinfo : EIATTR_FRAME_SIZE
	.align		4
.L_7:
        /*0030*/ 	.byte	0x04, 0x11
        /*0032*/ 	.short	(.L_9 - .L_8)
	.align		4
.L_8:
        /*0034*/ 	.word	index@(_Z18kernel_shared_convPdS_S_diiii)
        /*0038*/ 	.word	0x00000000


	//----- nvinfo : EIATTR_REGCOUNT
	.align		4
.L_9:
        /*003c*/ 	.byte	0x04, 0x2f
        /*003e*/ 	.short	(.L_11 - .L_10)
	.align		4
.L_10:
        /*0040*/ 	.word	index@(_Z19kernel_blocked_convPdS_S_diiii)
        /*0044*/ 	.word	0x0000001d


	//----- nvinfo : EIATTR_FRAME_SIZE
	.align		4
.L_11:
        /*0048*/ 	.byte	0x04, 0x11
        /*004a*/ 	.short	(.L_13 - .L_12)
	.align		4
.L_12:
        /*004c*/ 	.word	index@(_Z19kernel_blocked_convPdS_S_diiii)
        /*0050*/ 	.word	0x00000000


	//----- nvinfo : EIATTR_REGCOUNT
	.align		4
.L_13:
        /*0054*/ 	.byte	0x04, 0x2f
        /*0056*/ 	.short	(.L_15 - .L_14)
	.align		4
.L_14:
        /*0058*/ 	.word	index@(_Z25kernel_shared_unroll_convPdS_S_diiii)
        /*005c*/ 	.word	0x00000020


	//----- nvinfo : EIATTR_FRAME_SIZE
	.align		4
.L_15:
        /*0060*/ 	.byte	0x04, 0x11
        /*0062*/ 	.short	(.L_17 - .L_16)
	.align		4
.L_16:
        /*0064*/ 	.word	index@($__internal_0_$__cuda_sm3x_div_rn_noftz_f32_slowpath)
        /*0068*/ 	.word	0x00000000


	//----- nvinfo : EIATTR_FRAME_SIZE
	.align		4
.L_17:
        /*006c*/ 	.byte	0x04, 0x11
        /*006e*/ 	.short	(.L_19 - .L_18)
	.align		4
.L_18:
        /*0070*/ 	.word	index@(_Z25kernel_shared_unroll_convPdS_S_diiii)
        /*0074*/ 	.word	0x00000000


	//----- nvinfo : EIATTR_MIN_STACK_SIZE
	.align		4
.L_19:
        /*0078*/ 	.byte	0x04, 0x12
        /*007a*/ 	.short	(.L_21 - .L_20)
	.align		4
.L_20:
        /*007c*/ 	.word	index@(_Z25kernel_shared_unroll_convPdS_S_diiii)
        /*0080*/ 	.word	0x00000000


	//----- nvinfo : EIATTR_MIN_STACK_SIZE
	.align		4
.L_21:
        /*0084*/ 	.byte	0x04, 0x12
        /*0086*/ 	.short	(.L_23 - .L_22)
	.align		4
.L_22:
        /*0088*/ 	.word	index@(_Z19kernel_blocked_convPdS_S_diiii)
        /*008c*/ 	.word	0x00000000


	//----- nvinfo : EIATTR_MIN_STACK_SIZE
	.align		4
.L_23:
        /*0090*/ 	.byte	0x04, 0x12
        /*0092*/ 	.short	(.L_25 - .L_24)
	.align		4
.L_24:
        /*0094*/ 	.word	index@(_Z18kernel_shared_convPdS_S_diiii)
        /*0098*/ 	.word	0x00000000


	//----- nvinfo : EIATTR_MIN_STACK_SIZE
	.align		4
.L_25:
        /*009c*/ 	.byte	0x04, 0x12
        /*009e*/ 	.short	(.L_27 - .L_26)
	.align		4
.L_26:
        /*00a0*/ 	.word	index@(_Z11kernel_convPdS_S_diiii)
        /*00a4*/ 	.word	0x00000000
.L_27:


//--------------------- .nv.compat                --------------------------
	.section	.nv.compat,"",@"SHT_CUDA_COMPAT_INFO"
	.align	4
        /*0000*/ 	.byte	0x02, 0x09, 0x00, 0x00, 0x02, 0x02, 0x01, 0x00, 0x02, 0x05, 0x05, 0x00, 0x03, 0x07, 0x01, 0x01
        /*0010*/ 	.byte	0x02, 0x03, 0x00, 0x00, 0x02, 0x06, 0x01, 0x00, 0x04, 0x0b, 0x08, 0x00, 0x01, 0x00, 0x00, 0x00
        /*0020*/ 	.byte	0x00, 0x00, 0x00, 0x00


//--------------------- .nv.info._Z25kernel_shared_unroll_convPdS_S_diiii --------------------------
	.section	.nv.info._Z25kernel_shared_unroll_convPdS_S_diiii,"",@"SHT_CUDA_INFO"
	.sectionflags	@""
	.align	4


	//----- nvinfo : EIATTR_CUDA_API_VERSION
	.align		4
        /*0000*/ 	.byte	0x04, 0x37
        /*0002*/ 	.short	(.L_29 - .L_28)
.L_28:
        /*0004*/ 	.word	0x00000082


	//----- nvinfo : EIATTR_KPARAM_INFO
	.align		4
.L_29:
        /*0008*/ 	.byte	0x04, 0x17
        /*000a*/ 	.short	(.L_31 - .L_30)
.L_30:
        /*000c*/ 	.word	0x00000000
        /*0010*/ 	.short	0x0007
        /*0012*/ 	.short	0x002c
        /*0014*/ 	.byte	0x00, 0xf0, 0x11, 0x00


	//----- nvinfo : EIATTR_KPARAM_INFO
	.align		4
.L_31:
        /*0018*/ 	.byte	0x04, 0x17
        /*001a*/ 	.short	(.L_33 - .L_32)
.L_32:
        /*001c*/ 	.word	0x00000000
        /*0020*/ 	.short	0x0006
        /*0022*/ 	.short	0x0028
        /*0024*/ 	.byte	0x00, 0xf0, 0x11, 0x00


	//----- nvinfo : EIATTR_KPARAM_INFO
	.align		4
.L_33:
        /*0028*/ 	.byte	0x04, 0x17
        /*002a*/ 	.short	(.L_35 - .L_34)
.L_34:
        /*002c*/ 	.word	0x00000000
        /*0030*/ 	.short	0x0005
        /*0032*/ 	.short	0x0024
        /*0034*/ 	.byte	0x00, 0xf0, 0x11, 0x00


	//----- nvinfo : EIATTR_KPARAM_INFO
	.align		4
.L_35:
        /*0038*/ 	.byte	0x04, 0x17
        /*003a*/ 	.short	(.L_37 - .L_36)
.L_36:
        /*003c*/ 	.word	0x00000000
        /*0040*/ 	.short	0x0004
        /*0042*/ 	.short	0x0020
        /*0044*/ 	.byte	0x00, 0xf0, 0x11, 0x00


	//----- nvinfo : EIATTR_KPARAM_INFO
	.align		4
.L_37:
        /*0048*/ 	.byte	0x04, 0x17
        /*004a*/ 	.short	(.L_39 - .L_38)
.L_38:
        /*004c*/ 	.word	0x00000000
        /*0050*/ 	.short	0x0003
        /*0052*/ 	.short	0x0018
        /*0054*/ 	.byte	0x00, 0xf0, 0x21, 0x00


	//----- nvinfo : EIATTR_KPARAM_INFO
	.align		4
.L_39:
        /*0058*/ 	.byte	0x04, 0x17
        /*005a*/ 	.short	(.L_41 - .L_40)
.L_40:
        /*005c*/ 	.word	0x00000000
        /*0060*/ 	.short	0x0002
        /*0062*/ 	.short	0x0010
        /*0064*/ 	.byte	0x00, 0xf5, 0x21, 0x00


	//----- nvinfo : EIATTR_KPARAM_INFO
	.align		4
.L_41:
        /*0068*/ 	.byte	0x04, 0x17
        /*006a*/ 	.short	(.L_43 - .L_42)
.L_42:
        /*006c*/ 	.word	0x00000000
        /*0070*/ 	.short	0x0001
        /*0072*/ 	.short	0x0008
        /*0074*/ 	.byte	0x00, 0xf5, 0x21, 0x00


	//----- nvinfo : EIATTR_KPARAM_INFO
	.align		4
.L_43:
        /*0078*/ 	.byte	0x04, 0x17
        /*007a*/ 	.short	(.L_45 - .L_44)
.L_44:
        /*007c*/ 	.word	0x00000000
        /*0080*/ 	.short	0x0000
        /*0082*/ 	.short	0x0000
        /*0084*/ 	.byte	0x00, 0xf5, 0x21, 0x00


	//----- nvinfo : EIATTR_SPARSE_MMA_MASK
	.align		4
.L_45:
        /*0088*/ 	.byte	0x03, 0x50
        /*008a*/ 	.short	0x0000


	//----- nvinfo : EIATTR_MAXREG_COUNT
	.align		4
        /*008c*/ 	.byte	0x03, 0x1b
        /*008e*/ 	.short	0x00ff


	//----- nvinfo : EIATTR_NUM_BARRIERS
	.align		4
        /*0090*/ 	.byte	0x02, 0x4c
        /*0092*/ 	.byte	0x01
	.zero		1


	//----- nvinfo : EIATTR_MERCURY_ISA_VERSION
	.align		4
        /*0094*/ 	.byte	0x03, 0x5f
        /*0096*/ 	.short	0x0101


	//----- nvinfo : EIATTR_VRC_CTA_INIT_COUNT
	.align		4
        /*0098*/ 	.byte	0x02, 0x4a
	.zero		1
	.zero		1


	//----- nvinfo : EIATTR_EXIT_INSTR_OFFSETS
	.align		4
        /*009c*/ 	.byte	0x04, 0x1c
        /*009e*/ 	.short	(.L_47 - .L_46)


	//   ....[0]....
.L_46:
        /*00a0*/ 	.word	0x00000ee0


	//   ....[1]....
        /*00a4*/ 	.word	0x00005de0


	//----- nvinfo : EIATTR_CRS_STACK_SIZE
	.align		4
.L_47:
        /*00a8*/ 	.byte	0x04, 0x1e
        /*00aa*/ 	.short	(.L_49 - .L_48)
.L_48:
        /*00ac*/ 	.word	0x00000000


	//----- nvinfo : EIATTR_CBANK_PARAM_SIZE
	.align		4
.L_49:
        /*00b0*/ 	.byte	0x03, 0x19
        /*00b2*/ 	.short	0x0030


	//----- nvinfo : EIATTR_PARAM_CBANK
	.align		4
        /*00b4*/ 	.byte	0x04, 0x0a
        /*00b6*/ 	.short	(.L_51 - .L_50)
	.align		4
.L_50:
        /*00b8*/ 	.word	index@(.nv.constant0._Z25kernel_shared_unroll_convPdS_S_diiii)
        /*00bc*/ 	.short	0x0380
        /*00be*/ 	.short	0x0030


	//----- nvinfo : EIATTR_SW_WAR
	.align		4
.L_51:
        /*00c0*/ 	.byte	0x04, 0x36
        /*00c2*/ 	.short	(.L_53 - .L_52)
.L_52:
        /*00c4*/ 	.word	0x00000008
.L_53:


//--------------------- .nv.info._Z19kernel_blocked_convPdS_S_diiii --------------------------
	.section	.nv.info._Z19kernel_blocked_convPdS_S_diiii,"",@"SHT_CUDA_INFO"
	.sectionflags	@""
	.align	4


	//----- nvinfo : EIATTR_CUDA_API_VERSION
	.align		4
        /*0000*/ 	.byte	0x04, 0x37
        /*0002*/ 	.short	(.L_55 - .L_54)
.L_54:
        /*0004*/ 	.word	0x00000082


	//----- nvinfo : EIATTR_KPARAM_INFO
	.align		4
.L_55:
        /*0008*/ 	.byte	0x04, 0x17
        /*000a*/ 	.short	(.L_57 - .L_56)
.L_56:
        /*000c*/ 	.word	0x00000000
        /*0010*/ 	.short	0x0007
        /*0012*/ 	.short	0x002c
        /*0014*/ 	.byte	0x00, 0xf0, 0x11, 0x00


	//----- nvinfo : EIATTR_KPARAM_INFO
	.align		4
.L_57:
        /*0018*/ 	.byte	0x04, 0x17
        /*001a*/ 	.short	(.L_59 - .L_58)
.L_58:
        /*001c*/ 	.word	0x00000000
        /*0020*/ 	.short	0x0006
        /*0022*/ 	.short	0x0028
        /*0024*/ 	.byte	0x00, 0xf0, 0x11, 0x00


	//----- nvinfo : EIATTR_KPARAM_INFO
	.align		4
.L_59:
        /*0028*/ 	.byte	0x04, 0x17
        /*002a*/ 	.short	(.L_61 - .L_60)
.L_60:
        /*002c*/ 	.word	0x00000000
        /*0030*/ 	.short	0x0005
        /*0032*/ 	.short	0x0024
        /*0034*/ 	.byte	0x00, 0xf0, 0x11, 0x00


	//----- nvinfo : EIATTR_KPARAM_INFO
	.align		4
.L_61:
        /*0038*/ 	.byte	0x04, 0x17
        /*003a*/ 	.short	(.L_63 - .L_62)
.L_62:
        /*003c*/ 	.word	0x00000000
        /*0040*/ 	.short	0x0004
        /*0042*/ 	.short	0x0020
        /*0044*/ 	.byte	0x00, 0xf0, 0x11, 0x00


	//----- nvinfo : EIATTR_KPARAM_INFO
	.align		4
.L_63:
        /*0048*/ 	.byte	0x04, 0x17
        /*004a*/ 	.short	(.L_65 - .L_64)
.L_64:
        /*004c*/ 	.word	0x00000000
        /*0050*/ 	.short	0x0003
        /*0052*/ 	.short	0x0018
        /*0054*/ 	.byte	0x00, 0xf0, 0x21, 0x00


	//----- nvinfo : EIATTR_KPARAM_INFO
	.align		4
.L_65:
        /*0058*/ 	.byte	0x04, 0x17
        /*005a*/ 	.short	(.L_67 - .L_66)
.L_66:
        /*005c*/ 	.word	0x00000000
        /*0060*/ 	.short	0x0002
        /*0062*/ 	.short	0x0010
        /*0064*/ 	.byte	0x00, 0xf5, 0x21, 0x00


	//----- nvinfo : EIATTR_KPARAM_INFO
	.align		4
.L_67:
        /*0068*/ 	.byte	0x04, 0x17
        /*006a*/ 	.short	(.L_69 - .L_68)
.L_68:
        /*006c*/ 	.word	0x00000000
        /*0070*/ 	.short	0x0001
        /*0072*/ 	.short	0x0008
        /*0074*/ 	.byte	0x00, 0xf5, 0x21, 0x00


	//----- nvinfo : EIATTR_KPARAM_INFO
	.align		4
.L_69:
        /*0078*/ 	.byte	0x04, 0x17
        /*007a*/ 	.short	(.L_71 - .L_70)
.L_70:
        /*007c*/ 	.word	0x00000000
        /*0080*/ 	.short	0x0000
        /*0082*/ 	.short	0x0000
        /*0084*/ 	.byte	0x00, 0xf5, 0x21, 0x00


	//----- nvinfo : EIATTR_SPARSE_MMA_MASK
	.align		4
.L_71:
        /*0088*/ 	.byte	0x03, 0x50
        /*008a*/ 	.short	0x0000


	//----- nvinfo : EIATTR_MAXREG_COUNT
	.align		4
        /*008c*/ 	.byte	0x03, 0x1b
        /*008e*/ 	.short	0x00ff


	//----- nvinfo : EIATTR_NUM_BARRIERS
	.align		4
        /*0090*/ 	.byte	0x02, 0x4c
        /*0092*/ 	.byte	0x01
	.zero		1


	//----- nvinfo : EIATTR_MERCURY_ISA_VERSION
	.align		4
        /*0094*/ 	.byte	0x03, 0x5f
        /*0096*/ 	.short	0x0101


	//----- nvinfo : EIATTR_VRC_CTA_INIT_COUNT
	.align		4
        /*0098*/ 	.byte	0x02, 0x4a
	.zero		1
	.zero		1


	//----- nvinfo : EIATTR_EXIT_INSTR_OFFSETS
	.align		4
        /*009c*/ 	.byte	0x04, 0x1c
        /*009e*/ 	.short	(.L_73 - .L_72)


	//   ....[0]....
.L_72:
        /*00a0*/ 	.word	0x00001510


	//----- nvinfo : EIATTR_CRS_STACK_SIZE
	.align		4
.L_73:
        /*00a4*/ 	.byte	0x04, 0x1e
        /*00a6*/ 	.short	(.L_75 - .L_74)
.L_74:
        /*00a8*/ 	.word	0x00000000


	//----- nvinfo : EIATTR_CBANK_PARAM_SIZE
	.align		4
.L_75:
        /*00ac*/ 	.byte	0x03, 0x19
        /*00ae*/ 	.short	0x0030


	//----- nvinfo : EIATTR_PARAM_CBANK
	.align		4
        /*00b0*/ 	.byte	0x04, 0x0a
        /*00b2*/ 	.short	(.L_77 - .L_76)
	.align		4
.L_76:
        /*00b4*/ 	.word	index@(.nv.constant0._Z19kernel_blocked_convPdS_S_diiii)
        /*00b8*/ 	.short	0x0380
        /*00ba*/ 	.short	0x0030


	//----- nvinfo : EIATTR_SW_WAR
	.align		4
.L_77:
        /*00bc*/ 	.byte	0x04, 0x36
        /*00be*/ 	.short	(.L_79 - .L_78)
.L_78:
        /*00c0*/ 	.word	0x00000008
.L_79:


//--------------------- .nv.info._Z18kernel_shared_convPdS_S_diiii --------------------------
	.section	.nv.info._Z18kernel_shared_convPdS_S_diiii,"",@"SHT_CUDA_INFO"
	.sectionflags	@""
	.align	4


	//----- nvinfo : EIATTR_CUDA_API_VERSION
	.align		4
        /*0000*/ 	.byte	0x04, 0x37
        /*0002*/ 	.short	(.L_81 - .L_80)
.L_80:
        /*0004*/ 	.word	0x00000082


	//----- nvinfo : EIATTR_KPARAM_INFO
	.align		4
.L_81:
        /*0008*/ 	.byte	0x04, 0x17
        /*000a*/ 	.short	(.L_83 - .L_82)
.L_82:
        /*000c*/ 	.word	0x00000000
        /*0010*/ 	.short	0x0007
        /*0012*/ 	.short	0x002c
        /*0014*/ 	.byte	0x00, 0xf0, 0x11, 0x00


	//----- nvinfo : EIATTR_KPARAM_INFO
	.align		4
.L_83:
        /*0018*/ 	.byte	0x04, 0x17
        /*001a*/ 	.short	(.L_85 - .L_84)
.L_84:
        /*001c*/ 	.word	0x00000000
        /*0020*/ 	.short	0x0006
        /*0022*/ 	.short	0x0028
        /*0024*/ 	.byte	0x00, 0xf0, 0x11, 0x00


	//----- nvinfo : EIATTR_KPARAM_INFO
	.align		4
.L_85:
        /*0028*/ 	.byte	0x04, 0x17
        /*002a*/ 	.short	(.L_87 - .L_86)
.L_86:
        /*002c*/ 	.word	0x00000000
        /*0030*/ 	.short	0x0005
        /*0032*/ 	.short	0x0024
        /*0034*/ 	.byte	0x00, 0xf0, 0x11, 0x00


	//----- nvinfo : EIATTR_KPARAM_INFO
	.align		4
.L_87:
        /*0038*/ 	.byte	0x04, 0x17
        /*003a*/ 	.short	(.L_89 - .L_88)
.L_88:
        /*003c*/ 	.word	0x00000000
        /*0040*/ 	.short	0x0004
        /*0042*/ 	.short	0x0020
        /*0044*/ 	.byte	0x00, 0xf0, 0x11, 0x00


	//----- nvinfo : EIATTR_KPARAM_INFO
	.align		4
.L_89:
        /*0048*/ 	.byte	0x04, 0x17
        /*004a*/ 	.short	(.L_91 - .L_90)
.L_90:
        /*004c*/ 	.word	0x00000000
        /*0050*/ 	.short	0x0003
        /*0052*/ 	.short	0x0018
        /*0054*/ 	.byte	0x00, 0xf0, 0x21, 0x00


	//----- nvinfo : EIATTR_KPARAM_INFO
	.align		4
.L_91:
        /*0058*/ 	.byte	0x04, 0x17
        /*005a*/ 	.short	(.L_93 - .L_92)
.L_92:
        /*005c*/ 	.word	0x00000000
        /*0060*/ 	.short	0x0002
        /*0062*/ 	.short	0x0010
        /*0064*/ 	.byte	0x00, 0xf5, 0x21, 0x00


	//----- nvinfo : EIATTR_KPARAM_INFO
	.align		4
.L_93:
        /*0068*/ 	.byte	0x04, 0x17
        /*006a*/ 	.short	(.L_95 - .L_94)
.L_94:
        /*006c*/ 	.word	0x00000000
        /*0070*/ 	.short	0x0001
        /*0072*/ 	.short	0x0008
        /*0074*/ 	.byte	0x00, 0xf5, 0x21, 0x00


	//----- nvinfo : EIATTR_KPARAM_INFO
	.align		4
.L_95:
        /*0078*/ 	.byte	0x04, 0x17
        /*007a*/ 	.short	(.L_97 - .L_96)
.L_96:
        /*007c*/ 	.word	0x00000000
        /*0080*/ 	.short	0x0000
        /*0082*/ 	.short	0x0000
        /*0084*/ 	.byte	0x00, 0xf5, 0x21, 0x00


	//----- nvinfo : EIATTR_SPARSE_MMA_MASK
	.align		4
.L_97:
        /*0088*/ 	.byte	0x03, 0x50
        /*008a*/ 	.short	0x0000


	//----- nvinfo : EIATTR_MAXREG_COUNT
	.align		4
        /*008c*/ 	.byte	0x03, 0x1b
        /*008e*/ 	.short	0x00ff


	//----- nvinfo : EIATTR_NUM_BARRIERS
	.align		4
        /*0090*/ 	.byte	0x02, 0x4c
        /*0092*/ 	.byte	0x01
	.zero		1


	//----- nvinfo : EIATTR_MERCURY_ISA_VERSION
	.align		4
        /*0094*/ 	.byte	0x03, 0x5f
        /*0096*/ 	.short	0x0101


	//----- nvinfo : EIATTR_VRC_CTA_INIT_COUNT
	.align		4
        /*0098*/ 	.byte	0x02, 0x4a
	.zero		1
	.zero		1


	//----- nvinfo : EIATTR_EXIT_INSTR_OFFSETS
	.align		4
        /*009c*/ 	.byte	0x04, 0x1c
        /*009e*/ 	.short	(.L_99 - .L_98)


	//   ....[0]....
.L_98:
        /*00a0*/ 	.word	0x00000e80


	//   ....[1]....
        /*00a4*/ 	.word	0x00001670


	//----- nvinfo : EIATTR_CRS_STACK_SIZE
	.align		4
.L_99:
        /*00a8*/ 	.byte	0x04, 0x1e
        /*00aa*/ 	.short	(.L_101 - .L_100)
.L_100:
        /*00ac*/ 	.word	0x00000000


	//----- nvinfo : EIATTR_CBANK_PARAM_SIZE
	.align		4
.L_101:
        /*00b0*/ 	.byte	0x03, 0x19
        /*00b2*/ 	.short	0x0030


	//----- nvinfo : EIATTR_PARAM_CBANK
	.align		4
        /*00b4*/ 	.byte	0x04, 0x0a
        /*00b6*/ 	.short	(.L_103 - .L_102)
	.align		4
.L_102:
        /*00b8*/ 	.word	index@(.nv.constant0._Z18kernel_shared_convPdS_S_diiii)
        /*00bc*/ 	.short	0x0380
        /*00be*/ 	.short	0x0030


	//----- nvinfo : EIATTR_SW_WAR
	.align		4
.L_103:
        /*00c0*/ 	.byte	0x04, 0x36
        /*00c2*/ 	.short	(.L_105 - .L_104)
.L_104:
        /*00c4*/ 	.word	0x00000008
.L_105:


//--------------------- .nv.info._Z11kernel_convPdS_S_diiii --------------------------
	.section	.nv.info._Z11kernel_convPdS_S_diiii,"",@"SHT_CUDA_INFO"
	.sectionflags	@""
	.align	4


	//----- nvinfo : EIATTR_CUDA_API_VERSION
	.align		4
        /*0000*/ 	.byte	0x04, 0x37
        /*0002*/ 	.short	(.L_107 - .L_106)
.L_106:
        /*0004*/ 	.word	0x00000082


	//----- nvinfo : EIATTR_KPARAM_INFO
	.align		4
.L_107:
        /*0008*/ 	.byte	0x04, 0x17
        /*000a*/ 	.short	(.L_109 - .L_108)
.L_108:
        /*000c*/ 	.word	0x00000000
        /*0010*/ 	.short	0x0007
        /*0012*/ 	.short	0x002c
        /*0014*/ 	.byte	0x00, 0xf0, 0x11, 0x00


	//----- nvinfo : EIATTR_KPARAM_INFO
	.align		4
.L_109:
        /*0018*/ 	.byte	0x04, 0x17
        /*001a*/ 	.short	(.L_111 - .L_110)
.L_110:
        /*001c*/ 	.word	0x00000000
        /*0020*/ 	.short	0x0006
        /*0022*/ 	.short	0x0028
        /*0024*/ 	.byte	0x00, 0xf0, 0x11, 0x00


	//----- nvinfo : EIATTR_KPARAM_INFO
	.align		4
.L_111:
        /*0028*/ 	.byte	0x04, 0x17
        /*002a*/ 	.short	(.L_113 - .L_112)
.L_112:
        /*002c*/ 	.word	0x00000000
        /*0030*/ 	.short	0x0005
        /*0032*/ 	.short	0x0024
        /*0034*/ 	.byte	0x00, 0xf0, 0x11, 0x00


	//----- nvinfo : EIATTR_KPARAM_INFO
	.align		4
.L_113:
        /*0038*/ 	.byte	0x04, 0x17
        /*003a*/ 	.short	(.L_115 - .L_114)
.L_114:
        /*003c*/ 	.word	0x00000000
        /*0040*/ 	.short	0x0004
        /*0042*/ 	.short	0x0020
        /*0044*/ 	.byte	0x00, 0xf0, 0x11, 0x00


	//----- nvinfo : EIATTR_KPARAM_INFO
	.align		4
.L_115:
        /*0048*/ 	.byte	0x04, 0x17
        /*004a*/ 	.short	(.L_117 - .L_116)
.L_116:
        /*004c*/ 	.word	0x00000000
        /*0050*/ 	.short	0x0003
        /*0052*/ 	.short	0x0018
        /*0054*/ 	.byte	0x00, 0xf0, 0x21, 0x00


	//----- nvinfo : EIATTR_KPARAM_INFO
	.align		4
.L_117:
        /*0058*/ 	.byte	0x04, 0x17
        /*005a*/ 	.short	(.L_119 - .L_118)
.L_118:
        /*005c*/ 	.word	0x00000000
        /*0060*/ 	.short	0x0002
        /*0062*/ 	.short	0x0010
        /*0064*/ 	.byte	0x00, 0xf5, 0x21, 0x00


	//----- nvinfo : EIATTR_KPARAM_INFO
	.align		4
.L_119:
        /*0068*/ 	.byte	0x04, 0x17
        /*006a*/ 	.short	(.L_121 - .L_120)
.L_120:
        /*006c*/ 	.word	0x00000000
        /*0070*/ 	.short	0x0001
        /*0072*/ 	.short	0x0008
        /*0074*/ 	.byte	0x00, 0xf5, 0x21, 0x00


	//----- nvinfo : EIATTR_KPARAM_INFO
	.align		4
.L_121:
        /*0078*/ 	.byte	0x04, 0x17
        /*007a*/ 	.short	(.L_123 - .L_122)
.L_122:
        /*007c*/ 	.word	0x00000000
        /*0080*/ 	.short	0x0000
        /*0082*/ 	.short	0x0000
        /*0084*/ 	.byte	0x00, 0xf5, 0x21, 0x00


	//----- nvinfo : EIATTR_SPARSE_MMA_MASK
	.align		4
.L_123:
        /*0088*/ 	.byte	0x03, 0x50
        /*008a*/ 	.short	0x0000


	//----- nvinfo : EIATTR_MAXREG_COUNT
	.align		4
        /*008c*/ 	.byte	0x03, 0x1b
        /*008e*/ 	.short	0x00ff


	//----- nvinfo : EIATTR_MERCURY_ISA_VERSION
	.align		4
        /*0090*/ 	.byte	0x03, 0x5f
        /*0092*/ 	.short	0x0101


	//----- nvinfo : EIATTR_VRC_CTA_INIT_COUNT
	.align		4
        /*0094*/ 	.byte	0x02, 0x4a
	.zero		1
	.zero		1


	//----- nvinfo : EIATTR_EXIT_INSTR_OFFSETS
	.align		4
        /*0098*/ 	.byte	0x04, 0x1c
        /*009a*/ 	.short	(.L_125 - .L_124)


	//   ....[0]....
.L_124:
        /*009c*/ 	.word	0x00000960


	//----- nvinfo : EIATTR_CBANK_PARAM_SIZE
	.align		4
.L_125:
        /*00a0*/ 	.byte	0x03, 0x19
        /*00a2*/ 	.short	0x0030


	//----- nvinfo : EIATTR_PARAM_CBANK
	.align		4
        /*00a4*/ 	.byte	0x04, 0x0a
        /*00a6*/ 	.short	(.L_127 - .L_126)
	.align		4
.L_126:
        /*00a8*/ 	.word	index@(.nv.constant0._Z11kernel_convPdS_S_diiii)
        /*00ac*/ 	.short	0x0380
        /*00ae*/ 	.short	0x0030


	//----- nvinfo : EIATTR_SW_WAR
	.align		4
.L_127:
        /*00b0*/ 	.byte	0x04, 0x36
        /*00b2*/ 	.short	(.L_129 - .L_128)
.L_128:
        /*00b4*/ 	.word	0x00000008
.L_129:


//--------------------- .nv.callgraph             --------------------------
	.section	.nv.callgraph,"",@"SHT_CUDA_CALLGRAPH"
	.align	4
	.sectionentsize	8
	.align		4
        /*0000*/ 	.word	0x00000000
	.align		4
        /*0004*/ 	.word	0xffffffff
	.align		4
        /*0008*/ 	.word	0x00000000
	.align		4
        /*000c*/ 	.word	0xfffffffe
	.align		4
        /*0010*/ 	.word	0x00000000
	.align		4
        /*0014*/ 	.word	0xfffffffd
	.align		4
        /*0018*/ 	.word	0x00000000
	.align		4
        /*001c*/ 	.word	0xfffffffc


//--------------------- .text._Z25kernel_shared_unroll_convPdS_S_diiii --------------------------
	.section	.text._Z25kernel_shared_unroll_convPdS_S_diiii,"ax",@progbits
	.align	128
        .global         _Z25kernel_shared_unroll_convPdS_S_diiii
        .type           _Z25kernel_shared_unroll_convPdS_S_diiii,@function
        .size           _Z25kernel_shared_unroll_convPdS_S_diiii,(.L_x_89 - _Z25kernel_shared_unroll_convPdS_S_diiii)
        .other          _Z25kernel_shared_unroll_convPdS_S_diiii,@"STO_CUDA_ENTRY STV_DEFAULT"
_Z25kernel_shared_unroll_convPdS_S_diiii:
.text._Z25kernel_shared_unroll_convPdS_S_diiii:
[----:B------:R-:W-:Y:S01]  /*0000*/  LDC R1, c[0x0][0x37c] ;  /* 0x0000df00ff017b82 */ /* 0x000fe20000000800 */
[----:B------:R-:W0:Y:S01]  /*0010*/  LDCU UR4, c[0x0][0x3ac] ;  /* 0x00007580ff0477ac */ /* 0x000e220008000800 */
[----:B------:R-:W1:Y:S06]  /*0020*/  S2R R0, SR_TID.X ;  /* 0x0000000000007919 */ /* 0x000e6c0000002100 */
[----:B------:R-:W2:Y:S01]  /*0030*/  S2UR UR8, SR_CTAID.X ;  /* 0x00000000000879c3 */ /* 0x000ea20000002500 */
[----:B------:R-:W-:Y:S01]  /*0040*/  BSSY.RECONVERGENT B0, `(.L_x_0) ;  /* 0x0000035000007945 */ /* 0x000fe20003800200 */
[----:B------:R-:W3:Y:S01]  /*0050*/  LDCU UR5, c[0x0][0x3a4] ;  /* 0x00007480ff0577ac */ /* 0x000ee20008000800 */
[----:B------:R-:W4:Y:S01]  /*0060*/  LDCU.64 UR6, c[0x0][0x358] ;  /* 0x00006b00ff0677ac */ /* 0x000f220008000a00 */
[----:B0-----:R-:W-:-:S06]  /*0070*/  UIMAD UR4, UR4, UR4, URZ ;  /* 0x00000004040472a4 */ /* 0x001fcc000f8e02ff */
[----:B------:R-:W-:-:S05]  /*0080*/  IMAD.U32 R13, RZ, RZ, UR4 ;  /* 0x00000004ff0d7e24 */ /* 0x000fca000f8e00ff */
[----:B---3--:R-:W-:-:S13]  /*0090*/  ISETP.GT.AND P0, PT, R13, UR5, PT ;  /* 0x000000050d007c0c */ /* 0x008fda000bf04270 */
[----:B-12-4-:R-:W-:Y:S05]  /*00a0*/  @P0 BRA `(.L_x_1) ;  /* 0x00000000002c0947 */ /* 0x016fea0003800000 */
[----:B------:R-:W-:-:S13]  /*00b0*/  ISETP.GE.U32.AND P0, PT, R0, R13, PT ;  /* 0x0000000d0000720c */ /* 0x000fda0003f06070 */
[----:B------:R-:W-:Y:S05]  /*00c0*/  @P0 BRA `(.L_x_2) ;  /* 0x0000000000b00947 */ /* 0x000fea0003800000 */
[----:B------:R-:W0:Y:S02]  /*00d0*/  LDC.64 R2, c[0x0][0x390] ;  /* 0x0000e400ff027b82 */ /* 0x000e240000000a00 */
[----:B0-----:R-:W-:-:S06]  /*00e0*/  IMAD.WIDE.U32 R2, R0, 0x8, R2 ;  /* 0x0000000800027825 */ /* 0x001fcc00078e0002 */
[----:B------:R-:W2:Y:S01]  /*00f0*/  LDG.E.64 R2, desc[UR6][R2.64] ;  /* 0x0000000602027981 */ /* 0x000ea2000c1e1b00 */
[----:B------:R-:W0:Y:S01]  /*0100*/  S2UR UR5, SR_CgaCtaId ;  /* 0x00000000000579c3 */ /* 0x000e220000008800 */
[----:B------:R-:W-:Y:S02]  /*0110*/  UMOV UR4, 0x400 ;  /* 0x0000040000047882 */ /* 0x000fe40000000000 */
[----:B0-----:R-:W-:-:S06]  /*0120*/  ULEA UR4, UR5, UR4, 0x18 ;  /* 0x0000000405047291 */ /* 0x001fcc000f8ec0ff */
[----:B------:R-:W-:-:S05]  /*0130*/  LEA R5, R0, UR4, 0x3 ;  /* 0x0000000400057c11 */ /* 0x000fca000f8e18ff */
[----:B--2---:R1:W-:Y:S01]  /*0140*/  STS.64 [R5], R2 ;  /* 0x0000000205007388 */ /* 0x0043e20000000a00 */
[----:B------:R-:W-:Y:S05]  /*0150*/  BRA `(.L_x_2) ;  /* 0x00000000008c7947 */ /* 0x000fea0003800000 */
.L_x_1:
[----:B------:R-:W-:Y:S02]  /*0160*/  I2FP.F32.S32 R3, UR5 ;  /* 0x0000000500037c45 */ /* 0x000fe40008201400 */
[----:B------:R-:W-:Y:S02]  /*0170*/  I2FP.F32.U32 R2, R13 ;  /* 0x0000000d00027245 */ /* 0x000fe40000201000 */
[----:B------:R-:W0:Y:S08]  /*0180*/  MUFU.RCP R4, R3 ;  /* 0x0000000300047308 */ /* 0x000e300000001000 */
[----:B------:R-:W1:Y:S01]  /*0190*/  FCHK P0, R2, R3 ;  /* 0x0000000302007302 */ /* 0x000e620000000000 */
[----:B0-----:R-:W-:-:S04]  /*01a0*/  FFMA R5, -R3, R4, 1 ;  /* 0x3f80000003057423 */ /* 0x001fc80000000104 */
[----:B------:R-:W-:-:S04]  /*01b0*/  FFMA R5, R4, R5, R4 ;  /* 0x0000000504057223 */ /* 0x000fc80000000004 */
[----:B------:R-:W-:-:S04]  /*01c0*/  FFMA R4, R2, R5, RZ ;  /* 0x0000000502047223 */ /* 0x000fc800000000ff */
[----:B------:R-:W-:-:S04]  /*01d0*/  FFMA R6, -R3, R4, R2 ;  /* 0x0000000403067223 */ /* 0x000fc80000000102 */
[----:B------:R-:W-:Y:S01]  /*01e0*/  FFMA R4, R5, R6, R4 ;  /* 0x0000000605047223 */ /* 0x000fe20000000004 */
[----:B-1----:R-:W-:Y:S06]  /*01f0*/  @!P0 BRA `(.L_x_3) ;  /* 0x00000000000c8947 */ /* 0x002fec0003800000 */
[----:B------:R-:W-:-:S07]  /*0200*/  MOV R4, 0x220 ;  /* 0x0000022000047802 */ /* 0x000fce0000000f00 */
[----:B------:R-:W-:Y:S05]  /*0210*/  CALL.REL.NOINC `($__internal_0_$__cuda_sm3x_div_rn_noftz_f32_slowpath) ;  /* 0x0000005800f47944 */ /* 0x000fea0003c00000 */
[----:B------:R-:W-:-:S07]  /*0220*/  IMAD.MOV.U32 R4, RZ, RZ, R2 ;  /* 0x000000ffff047224 */ /* 0x000fce00078e0002 */
.L_x_3:
[----:B------:R-:W0:Y:S02]  /*0230*/  FRND.CEIL R9, R4 ;  /* 0x0000000400097307 */ /* 0x000e240000209000 */
[----:B0-----:R-:W-:-:S13]  /*0240*/  FSETP.GT.AND P0, PT, R9, RZ, PT ;  /* 0x000000ff0900720b */ /* 0x001fda0003f04000 */
[----:B------:R-:W-:Y:S05]  /*0250*/  @!P0 BRA `(.L_x_2) ;  /* 0x00000000004c8947 */ /* 0x000fea0003800000 */
[----:B------:R-:W0:Y:S01]  /*0260*/  S2UR UR5, SR_CgaCtaId ;  /* 0x00000000000579c3 */ /* 0x000e220000008800 */
[----:B------:R-:W-:-:S07]  /*0270*/  UMOV UR4, 0x400 ;  /* 0x0000040000047882 */ /* 0x000fce0000000000 */
[----:B------:R-:W1:Y:S08]  /*0280*/  LDC R11, c[0x0][0x3a4] ;  /* 0x0000e900ff0b7b82 */ /* 0x000e700000000800 */
[----:B------:R-:W2:Y:S01]  /*0290*/  LDC.64 R4, c[0x0][0x390] ;  /* 0x0000e400ff047b82 */ /* 0x000ea20000000a00 */
[----:B0-----:R-:W-:-:S03]  /*02a0*/  ULEA UR5, UR5, UR4, 0x18 ;  /* 0x0000000405057291 */ /* 0x001fc6000f8ec0ff */
[----:B------:R-:W-:-:S09]  /*02b0*/  UMOV UR4, URZ ;  /* 0x000000ff00047c82 */ /* 0x000fd20008000000 */
.L_x_6:
[----:B01----:R-:W-:Y:S01]  /*02c0*/  IMAD R7, R11, UR4, R0 ;  /* 0x000000040b077c24 */ /* 0x003fe2000f8e0200 */
[----:B------:R-:W-:Y:S01]  /*02d0*/  UIADD3 UR4, UPT, UPT, UR4, 0x1, URZ ;  /* 0x0000000104047890 */ /* 0x000fe2000fffe0ff */
[----:B------:R-:W-:Y:S03]  /*02e0*/  BSSY.RECONVERGENT B1, `(.L_x_4) ;  /* 0x0000009000017945 */ /* 0x000fe60003800200 */
[----:B------:R-:W-:Y:S02]  /*02f0*/  ISETP.GE.AND P0, PT, R7, R13, PT ;  /* 0x0000000d0700720c */ /* 0x000fe40003f06270 */
[----:B------:R-:W-:-:S04]  /*0300*/  I2FP.F32.U32 R2, UR4 ;  /* 0x0000000400027c45 */ /* 0x000fc80008201000 */
[----:B------:R-:W-:-:S07]  /*0310*/  FSETP.GT.AND P1, PT, R9, R2, PT ;  /* 0x000000020900720b */ /* 0x000fce0003f24000 */
[----:B------:R-:W-:Y:S06]  /*0320*/  @P0 BRA `(.L_x_5) ;  /* 0x0000000000100947 */ /* 0x000fec0003800000 */
[----:B--2---:R-:W-:-:S06]  /*0330*/  IMAD.WIDE R2, R7, 0x8, R4 ;  /* 0x0000000807027825 */ /* 0x004fcc00078e0204 */
[----:B------:R-:W2:Y:S01]  /*0340*/  LDG.E.64 R2, desc[UR6][R2.64] ;  /* 0x0000000602027981 */ /* 0x000ea2000c1e1b00 */
[----:B------:R-:W-:-:S05]  /*0350*/  LEA R7, R7, UR5, 0x3 ;  /* 0x0000000507077c11 */ /* 0x000fca000f8e18ff */
[----:B--2---:R0:W-:Y:S02]  /*0360*/  STS.64 [R7], R2 ;  /* 0x0000000207007388 */ /* 0x0041e40000000a00 */
.L_x_5:
[----:B------:R-:W-:Y:S05]  /*0370*/  BSYNC.RECONVERGENT B1 ;  /* 0x0000000000017941 */ /* 0x000fea0003800200 */
.L_x_4:
[----:B------:R-:W-:Y:S05]  /*0380*/  @P1 BRA `(.L_x_6) ;  /* 0xfffffffc00cc1947 */ /* 0x000fea000383ffff */
.L_x_2:
[----:B------:R-:W-:Y:S05]  /*0390*/  BSYNC.RECONVERGENT B0 ;  /* 0x0000000000007941 */ /* 0x000fea0003800200 */
.L_x_0:
[----:B01----:R-:W0:Y:S01]  /*03a0*/  LDC R3, c[0x0][0x3ac] ;  /* 0x0000eb00ff037b82 */ /* 0x003e220000000800 */
[----:B------:R-:W-:Y:S01]  /*03b0*/  UMOV UR4, 0x400 ;  /* 0x0000040000047882 */ /* 0x000fe20000000000 */
[----:B--2---:R-:W-:-:S06]  /*03c0*/  SHF.L.U32 R5, R13, 0x3, RZ ;  /* 0x000000030d057819 */ /* 0x004fcc00000006ff */
[----:B------:R-:W1:Y:S08]  /*03d0*/  S2UR UR5, SR_CgaCtaId ;  /* 0x00000000000579c3 */ /* 0x000e700000008800 */
[----:B------:R-:W-:Y:S01]  /*03e0*/  BAR.SYNC.DEFER_BLOCKING 0x0 ;  /* 0x0000000000007b1d */ /* 0x000fe20000010000 */
[----:B0-----:R-:W-:Y:S01]  /*03f0*/  ISETP.GE.AND P0, PT, R3, 0x1, PT ;  /* 0x000000010300780c */ /* 0x001fe20003f06270 */
[----:B-1----:R-:W-:-:S06]  /*0400*/  ULEA UR4, UR5, UR4, 0x18 ;  /* 0x0000000405047291 */ /* 0x002fcc000f8ec0ff */
[----:B------:R-:W-:-:S06]  /*0410*/  VIADD R6, R5, UR4 ;  /* 0x0000000405067c36 */ /* 0x000fcc0008000000 */
[----:B------:R-:W-:Y:S05]  /*0420*/  @!P0 BRA `(.L_x_7) ;  /* 0x0000000800a08947 */ /* 0x000fea0003800000 */
[C---:B------:R-:W-:Y:S01]  /*0430*/  VIADD R4, R3.reuse, 0xffffffff ;  /* 0xffffffff03047836 */ /* 0x040fe20000000000 */
[----:B------:R-:W-:Y:S01]  /*0440*/  LOP3.LUT R2, R3, 0xf, RZ, 0xc0, !PT ;  /* 0x0000000f03027812 */ /* 0x000fe200078ec0ff */
[----:B------:R-:W-:-:S03]  /*0450*/  HFMA2 R7, -RZ, RZ, 0, 0 ;  /* 0x00000000ff077431 */ /* 0x000fc600000001ff */
[----:B------:R-:W-:Y:S02]  /*0460*/  ISETP.GE.U32.AND P0, PT, R4, 0xf, PT ;  /* 0x0000000f0400780c */ /* 0x000fe40003f06070 */
[----:B------:R-:W-:-:S11]  /*0470*/  ISETP.NE.AND P1, PT, R2, RZ, PT ;  /* 0x000000ff0200720c */ /* 0x000fd60003f25270 */
[----:B------:R-:W-:Y:S05]  /*0480*/  @!P0 BRA `(.L_x_8) ;  /* 0x00000004002c8947 */ /* 0x000fea0003800000 */
[----:B------:R-:W0:Y:S01]  /*0490*/  LDC R25, c[0x0][0x3a4] ;  /* 0x0000e900ff197b82 */ /* 0x000e220000000800 */
[----:B------:R-:W-:Y:S01]  /*04a0*/  IMAD R4, R0, 0x8, R5 ;  /* 0x0000000800047824 */ /* 0x000fe200078e0205 */
[----:B------:R-:W-:-:S03]  /*04b0*/  LOP3.LUT R7, R3, 0x7ffffff0, RZ, 0xc0, !PT ;  /* 0x7ffffff003077812 */ /* 0x000fc600078ec0ff */
[----:B------:R-:W-:Y:S01]  /*04c0*/  VIADD R4, R4, UR4 ;  /* 0x0000000404047c36 */ /* 0x000fe20008000000 */
[----:B------:R-:W-:Y:S01]  /*04d0*/  IADD3 R24, PT, PT, -R7, RZ, RZ ;  /* 0x000000ff07187210 */ /* 0x000fe20007ffe1ff */
[----:B0-----:R-:W-:-:S07]  /*04e0*/  IMAD R12, R25, UR8, R0 ;  /* 0x00000008190c7c24 */ /* 0x001fce000f8e0200 */
.L_x_9:
[----:B0-----:R-:W0:Y:S02]  /*04f0*/  LDC.64 R20, c[0x0][0x380] ;  /* 0x0000e000ff147b82 */ /* 0x001e240000000a00 */
[----:B0-----:R-:W-:-:S05]  /*0500*/  IMAD.WIDE R20, R12, 0x8, R20 ;  /* 0x000000080c147825 */ /* 0x001fca00078e0214 */
[----:B------:R-:W2:Y:S01]  /*0510*/  LDG.E.64 R28, desc[UR6][R20.64] ;  /* 0x00000006141c7981 */ /* 0x000ea2000c1e1b00 */
[----:B------:R-:W-:-:S05]  /*0520*/  IMAD.WIDE R26, R25, 0x8, R20 ;  /* 0x00000008191a7825 */ /* 0x000fca00078e0214 */
[----:B------:R0:W3:Y:S02]  /*0530*/  LDG.E.64 R8, desc[UR6][R26.64] ;  /* 0x000000061a087981 */ /* 0x0000e4000c1e1b00 */
[----:B0-----:R-:W-:-:S05]  /*0540*/  IMAD.WIDE R26, R25, 0x8, R26 ;  /* 0x00000008191a7825 */ /* 0x001fca00078e021a */
[----:B------:R0:W4:Y:S01]  /*0550*/  LDG.E.64 R18, desc[UR6][R26.64] ;  /* 0x000000061a127981 */ /* 0x000122000c1e1b00 */
[----:B------:R-:W-:-:S04]  /*0560*/  IMAD.WIDE R14, R25, 0x8, R26 ;  /* 0x00000008190e7825 */ /* 0x000fc800078e021a */
[C---:B------:R-:W-:Y:S02]  /*0570*/  IMAD.WIDE R16, R25.reuse, 0x8, R14 ;  /* 0x0000000819107825 */ /* 0x040fe400078e020e */
[----:B------:R-:W5:Y:S02]  /*0580*/  LDG.E.64 R14, desc[UR6][R14.64] ;  /* 0x000000060e0e7981 */ /* 0x000f64000c1e1b00 */
[C---:B------:R-:W-:Y:S02]  /*0590*/  IMAD.WIDE R10, R25.reuse, 0x8, R16 ;  /* 0x00000008190a7825 */ /* 0x040fe400078e0210 */
[----:B------:R-:W5:Y:S02]  /*05a0*/  LDG.E.64 R16, desc[UR6][R16.64] ;  /* 0x0000000610107981 */ /* 0x000f64000c1e1b00 */
[C---:B------:R-:W-:Y:S02]  /*05b0*/  IMAD R21, R25.reuse, 0x8, R4 ;  /* 0x0000000819157824 */ /* 0x040fe400078e0204 */
[----:B------:R-:W-:-:S02]  /*05c0*/  IMAD.WIDE R22, R25, 0x8, R10 ;  /* 0x0000000819167825 */ /* 0x000fc400078e020a */
[----:B------:R-:W5:Y:S02]  /*05d0*/  LDG.E.64 R10, desc[UR6][R10.64] ;  /* 0x000000060a0a7981 */ /* 0x000f64000c1e1b00 */
[C---:B0-----:R-:W-:Y:S02]  /*05e0*/  IMAD.WIDE R26, R25.reuse, 0x8, R22 ;  /* 0x00000008191a7825 */ /* 0x041fe400078e0216 */
[----:B--2---:R-:W-:Y:S04]  /*05f0*/  STS.64 [R4], R28 ;  /* 0x0000001c04007388 */ /* 0x004fe80000000a00 */
[----:B---3--:R0:W-:Y:S04]  /*0600*/  STS.64 [R21], R8 ;  /* 0x0000000815007388 */ /* 0x0081e80000000a00 */
[----:B0-----:R-:W2:Y:S04]  /*0610*/  LDG.E.64 R8, desc[UR6][R22.64] ;  /* 0x0000000616087981 */ /* 0x001ea8000c1e1b00 */
[----:B------:R0:W3:Y:S01]  /*0620*/  LDG.E.64 R22, desc[UR6][R26.64] ;  /* 0x000000061a167981 */ /* 0x0000e2000c1e1b00 */
[----:B------:R-:W-:-:S05]  /*0630*/  IMAD R20, R25, 0x8, R21 ;  /* 0x0000000819147824 */ /* 0x000fca00078e0215 */
[----:B----4-:R1:W-:Y:S01]  /*0640*/  STS.64 [R20], R18 ;  /* 0x0000001214007388 */ /* 0x0103e20000000a00 */
[----:B0-----:R-:W-:-:S05]  /*0650*/  IMAD.WIDE R26, R25, 0x8, R26 ;  /* 0x00000008191a7825 */ /* 0x001fca00078e021a */
[----:B------:R0:W4:Y:S01]  /*0660*/  LDG.E.64 R28, desc[UR6][R26.64] ;  /* 0x000000061a1c7981 */ /* 0x000122000c1e1b00 */
[C---:B-1----:R-:W-:Y:S01]  /*0670*/  LEA R18, R25.reuse, R20, 0x3 ;  /* 0x0000001419127211 */ /* 0x042fe200078e18ff */
[----:B------:R-:W-:-:S04]  /*0680*/  IMAD.WIDE R20, R25, 0x8, R26 ;  /* 0x0000000819147825 */ /* 0x000fc800078e021a */
[----:B-----5:R1:W-:Y:S02]  /*0690*/  STS.64 [R18], R14 ;  /* 0x0000000e12007388 */ /* 0x0203e40000000a00 */
[----:B-1----:R-:W-:-:S04]  /*06a0*/  IMAD R14, R25, 0x8, R18 ;  /* 0x00000008190e7824 */ /* 0x002fc800078e0212 */
[C---:B0-----:R-:W-:Y:S01]  /*06b0*/  IMAD R27, R25.reuse, 0x8, R14 ;  /* 0x00000008191b7824 */ /* 0x041fe200078e020e */
[----:B------:R0:W-:Y:S04]  /*06c0*/  STS.64 [R14], R16 ;  /* 0x000000100e007388 */ /* 0x0001e80000000a00 */
[C---:B------:R-:W-:Y:S01]  /*06d0*/  LEA R26, R25.reuse, R27, 0x3 ;  /* 0x0000001b191a7211 */ /* 0x040fe200078e18ff */
[C---:B0-----:R-:W-:Y:S02]  /*06e0*/  IMAD.WIDE R14, R25.reuse, 0x8, R20 ;  /* 0x00000008190e7825 */ /* 0x041fe400078e0214 */
[----:B------:R-:W5:Y:S02]  /*06f0*/  LDG.E.64 R20, desc[UR6][R20.64] ;  /* 0x0000000614147981 */ /* 0x000f64000c1e1b00 */
[----:B------:R-:W-:-:S02]  /*0700*/  IMAD.WIDE R18, R25, 0x8, R14 ;  /* 0x0000000819127825 */ /* 0x000fc400078e020e */
[----:B------:R0:W-:Y:S04]  /*0710*/  STS.64 [R27], R10 ;  /* 0x0000000a1b007388 */ /* 0x0001e80000000a00 */
[----:B------:R-:W5:Y:S01]  /*0720*/  LDG.E.64 R14, desc[UR6][R14.64] ;  /* 0x000000060e0e7981 */ /* 0x000f62000c1e1b00 */
[----:B0-----:R-:W-:-:S03]  /*0730*/  IMAD R27, R25, 0x8, R26 ;  /* 0x00000008191b7824 */ /* 0x001fc600078e021a */
[----:B--2---:R0:W-:Y:S02]  /*0740*/  STS.64 [R26], R8 ;  /* 0x000000081a007388 */ /* 0x0041e40000000a00 */
[C---:B0-----:R-:W-:Y:S02]  /*0750*/  IMAD.WIDE R8, R25.reuse, 0x8, R18 ;  /* 0x0000000819087825 */ /* 0x041fe400078e0212 */
[----:B---3--:R0:W-:Y:S04]  /*0760*/  STS.64 [R27], R22 ;  /* 0x000000161b007388 */ /* 0x0081e80000000a00 */
[----:B------:R-:W2:Y:S01]  /*0770*/  LDG.E.64 R18, desc[UR6][R18.64] ;  /* 0x0000000612127981 */ /* 0x000ea2000c1e1b00 */
[----:B------:R-:W-:-:S03]  /*0780*/  IMAD.WIDE R16, R25, 0x8, R8 ;  /* 0x0000000819107825 */ /* 0x000fc600078e0208 */
[----:B------:R-:W3:Y:S01]  /*0790*/  LDG.E.64 R8, desc[UR6][R8.64] ;  /* 0x0000000608087981 */ /* 0x000ee2000c1e1b00 */
[----:B------:R-:W-:-:S03]  /*07a0*/  IMAD.WIDE R10, R25, 0x8, R16 ;  /* 0x00000008190a7825 */ /* 0x000fc600078e0210 */
[----:B------:R-:W3:Y:S01]  /*07b0*/  LDG.E.64 R16, desc[UR6][R16.64] ;  /* 0x0000000610107981 */ /* 0x000ee2000c1e1b00 */
[----:B0-----:R-:W-:-:S03]  /*07c0*/  IMAD.WIDE R22, R25, 0x8, R10 ;  /* 0x0000000819167825 */ /* 0x001fc600078e020a */
[----:B------:R-:W3:Y:S04]  /*07d0*/  LDG.E.64 R10, desc[UR6][R10.64] ;  /* 0x000000060a0a7981 */ /* 0x000ee8000c1e1b00 */
[----:B------:R-:W3:Y:S01]  /*07e0*/  LDG.E.64 R22, desc[UR6][R22.64] ;  /* 0x0000000616167981 */ /* 0x000ee2000c1e1b00 */
[----:B------:R-:W-:-:S05]  /*07f0*/  IMAD R26, R25, 0x8, R27 ;  /* 0x00000008191a7824 */ /* 0x000fca00078e021b */
[C---:B------:R-:W-:Y:S01]  /*0800*/  LEA R27, R25.reuse, R26, 0x3 ;  /* 0x0000001a191b7211 */ /* 0x040fe200078e18ff */
[----:B----4-:R-:W-:Y:S04]  /*0810*/  STS.64 [R26], R28 ;  /* 0x0000001c1a007388 */ /* 0x010fe80000000a00 */
[----:B-----5:R0:W-:Y:S02]  /*0820*/  STS.64 [R27], R20 ;  /* 0x000000141b007388 */ /* 0x0201e40000000a00 */
[----:B0-----:R-:W-:-:S04]  /*0830*/  IMAD R27, R25, 0x8, R27 ;  /* 0x00000008191b7824 */ /* 0x001fc800078e021b */
[----:B------:R-:W-:-:S05]  /*0840*/  IMAD R26, R25, 0x8, R27 ;  /* 0x00000008191a7824 */ /* 0x000fca00078e021b */
[C---:B------:R-:W-:Y:S01]  /*0850*/  LEA R28, R25.reuse, R26, 0x3 ;  /* 0x0000001a191c7211 */ /* 0x040fe200078e18ff */
[----:B------:R0:W-:Y:S04]  /*0860*/  STS.64 [R27], R14 ;  /* 0x0000000e1b007388 */ /* 0x0001e80000000a00 */
[----:B------:R-:W-:-:S04]  /*0870*/  IMAD R29, R25, 0x8, R28 ;  /* 0x00000008191d7824 */ /* 0x000fc800078e021c */
[----:B0-----:R-:W-:-:S05]  /*0880*/  IMAD R14, R25, 0x8, R29 ;  /* 0x00000008190e7824 */ /* 0x001fca00078e021d */
[----:B------:R-:W-:Y:S01]  /*0890*/  LEA R15, R25, R14, 0x3 ;  /* 0x0000000e190f7211 */ /* 0x000fe200078e18ff */
[----:B------:R-:W-:-:S05]  /*08a0*/  VIADD R24, R24, 0x10 ;  /* 0x0000001018187836 */ /* 0x000fca0000000000 */
[----:B------:R-:W-:Y:S01]  /*08b0*/  ISETP.NE.AND P0, PT, R24, RZ, PT ;  /* 0x000000ff1800720c */ /* 0x000fe20003f05270 */
[C---:B------:R-:W-:Y:S01]  /*08c0*/  IMAD R12, R25.reuse, 0x10, R12 ;  /* 0x00000010190c7824 */ /* 0x040fe200078e020c */
[----:B------:R-:W-:Y:S01]  /*08d0*/  LEA R4, R25, R4, 0x7 ;  /* 0x0000000419047211 */ /* 0x000fe200078e38ff */
[----:B--2---:R0:W-:Y:S04]  /*08e0*/  STS.64 [R26], R18 ;  /* 0x000000121a007388 */ /* 0x0041e80000000a00 */
[----:B---3--:R0:W-:Y:S04]  /*08f0*/  STS.64 [R28], R8 ;  /* 0x000000081c007388 */ /* 0x0081e80000000a00 */
[----:B------:R0:W-:Y:S04]  /*0900*/  STS.64 [R29], R16 ;  /* 0x000000101d007388 */ /* 0x0001e80000000a00 */
[----:B------:R0:W-:Y:S04]  /*0910*/  STS.64 [R14], R10 ;  /* 0x0000000a0e007388 */ /* 0x0001e80000000a00 */
[----:B------:R0:W-:Y:S01]  /*0920*/  STS.64 [R15], R22 ;  /* 0x000000160f007388 */ /* 0x0001e20000000a00 */
[----:B------:R-:W-:Y:S05]  /*0930*/  @P0 BRA `(.L_x_9) ;  /* 0xfffffff800ec0947 */ /* 0x000fea000383ffff */
.L_x_8:
[----:B------:R-:W-:Y:S05]  /*0940*/  @!P1 BRA `(.L_x_7) ;  /* 0x0000000400589947 */ /* 0x000fea0003800000 */
[----:B------:R-:W-:Y:S02]  /*0950*/  ISETP.GE.U32.AND P0, PT, R2, 0x8, PT ;  /* 0x000000080200780c */ /* 0x000fe40003f06070 */
[----:B------:R-:W-:-:S04]  /*0960*/  LOP3.LUT R4, R3, 0x7, RZ, 0xc0, !PT ;  /* 0x0000000703047812 */ /* 0x000fc800078ec0ff */
[----:B------:R-:W-:-:S07]  /*0970*/  ISETP.NE.AND P1, PT, R4, RZ, PT ;  /* 0x000000ff0400720c */ /* 0x000fce0003f25270 */
[----:B------:R-:W-:Y:S06]  /*0980*/  @!P0 BRA `(.L_x_10) ;  /* 0x0000000000988947 */ /* 0x000fec0003800000 */
[----:B------:R-:W1:Y:S01]  /*0990*/  LDC R27, c[0x0][0x3a4] ;  /* 0x0000e900ff1b7b82 */ /* 0x000e620000000800 */
[----:B------:R-:W-:-:S07]  /*09a0*/  VIADD R2, R7, UR8 ;  /* 0x0000000807027c36 */ /* 0x000fce0008000000 */
[----:B0-----:R-:W0:Y:S01]  /*09b0*/  LDC.64 R8, c[0x0][0x380] ;  /* 0x0000e000ff087b82 */ /* 0x001e220000000a00 */
[----:B-1----:R-:W-:-:S04]  /*09c0*/  IMAD R11, R2, R27, R0 ;  /* 0x0000001b020b7224 */ /* 0x002fc800078e0200 */
[----:B0-----:R-:W-:-:S04]  /*09d0*/  IMAD.WIDE R8, R11, 0x8, R8 ;  /* 0x000000080b087825 */ /* 0x001fc800078e0208 */
[C---:B------:R-:W-:Y:S02]  /*09e0*/  IMAD.WIDE R10, R27.reuse, 0x8, R8 ;  /* 0x000000081b0a7825 */ /* 0x040fe400078e0208 */
[----:B------:R-:W2:Y:S02]  /*09f0*/  LDG.E.64 R8, desc[UR6][R8.64] ;  /* 0x0000000608087981 */ /* 0x000ea4000c1e1b00 */
[C---:B------:R-:W-:Y:S02]  /*0a00*/  IMAD.WIDE R14, R27.reuse, 0x8, R10 ;  /* 0x000000081b0e7825 */ /* 0x040fe400078e020a */
[----:B------:R-:W3:Y:S02]  /*0a10*/  LDG.E.64 R10, desc[UR6][R10.64] ;  /* 0x000000060a0a7981 */ /* 0x000ee4000c1e1b00 */
[C---:B------:R-:W-:Y:S02]  /*0a20*/  IMAD.WIDE R18, R27.reuse, 0x8, R14 ;  /* 0x000000081b127825 */ /* 0x040fe400078e020e */
[----:B------:R-:W4:Y:S02]  /*0a30*/  LDG.E.64 R14, desc[UR6][R14.64] ;  /* 0x000000060e0e7981 */ /* 0x000f24000c1e1b00 */
[----:B------:R-:W-:-:S02]  /*0a40*/  IMAD.WIDE R20, R27, 0x8, R18 ;  /* 0x000000081b147825 */ /* 0x000fc400078e0212 */
[----:B------:R-:W5:Y:S02]  /*0a50*/  LDG.E.64 R18, desc[UR6][R18.64] ;  /* 0x0000000612127981 */ /* 0x000f64000c1e1b00 */
[C---:B------:R-:W-:Y:S02]  /*0a60*/  IMAD.WIDE R22, R27.reuse, 0x8, R20 ;  /* 0x000000081b167825 */ /* 0x040fe400078e0214 */
[----:B------:R-:W5:Y:S02]  /*0a70*/  LDG.E.64 R20, desc[UR6][R20.64] ;  /* 0x0000000614147981 */ /* 0x000f64000c1e1b00 */
[C---:B------:R-:W-:Y:S02]  /*0a80*/  IMAD.WIDE R24, R27.reuse, 0x8, R22 ;  /* 0x000000081b187825 */ /* 0x040fe400078e0216 */
[----:B------:R-:W5:Y:S02]  /*0a90*/  LDG.E.64 R22, desc[UR6][R22.64] ;  /* 0x0000000616167981 */ /* 0x000f64000c1e1b00 */
[----:B------:R-:W-:-:S02]  /*0aa0*/  IMAD.WIDE R16, R27, 0x8, R24 ;  /* 0x000000081b107825 */ /* 0x000fc400078e0218 */
[----:B------:R-:W5:Y:S04]  /*0ab0*/  LDG.E.64 R24, desc[UR6][R24.64] ;  /* 0x0000000618187981 */ /* 0x000f68000c1e1b00 */
[----:B------:R-:W5:Y:S01]  /*0ac0*/  LDG.E.64 R16, desc[UR6][R16.64] ;  /* 0x0000000610107981 */ /* 0x000f62000c1e1b00 */
[----:B------:R-:W-:-:S04]  /*0ad0*/  IMAD R29, R7, R27, R0 ;  /* 0x0000001b071d7224 */ /* 0x000fc800078e0200 */
[----:B------:R-:W-:-:S05]  /*0ae0*/  IMAD R29, R29, 0x8, R6 ;  /* 0x000000081d1d7824 */ /* 0x000fca00078e0206 */
[----:B------:R-:W-:-:S05]  /*0af0*/  LEA R2, R27, R29, 0x3 ;  /* 0x0000001d1b027211 */ /* 0x000fca00078e18ff */
[----:B------:R-:W-:-:S04]  /*0b00*/  IMAD R12, R27, 0x8, R2 ;  /* 0x000000081b0c7824 */ /* 0x000fc800078e0202 */
[----:B------:R-:W-:-:S05]  /*0b10*/  IMAD R26, R27, 0x8, R12 ;  /* 0x000000081b1a7824 */ /* 0x000fca00078e020c */
[----:B------:R-:W-:Y:S01]  /*0b20*/  LEA R28, R27, R26, 0x3 ;  /* 0x0000001a1b1c7211 */ /* 0x000fe200078e18ff */
[----:B------:R-:W-:Y:S01]  /*0b30*/  VIADD R7, R7, 0x8 ;  /* 0x0000000807077836 */ /* 0x000fe20000000000 */
[----:B--2---:R-:W-:Y:S04]  /*0b40*/  STS.64 [R29], R8 ;  /* 0x000000081d007388 */ /* 0x004fe80000000a00 */
[----:B---3--:R0:W-:Y:S02]  /*0b50*/  STS.64 [R2], R10 ;  /* 0x0000000a02007388 */ /* 0x0081e40000000a00 */
[----:B0-----:R-:W-:-:S04]  /*0b60*/  IMAD R2, R27, 0x8, R28 ;  /* 0x000000081b027824 */ /* 0x001fc800078e021c */
[C---:B------:R-:W-:Y:S01]  /*0b70*/  IMAD R8, R27.reuse, 0x8, R2 ;  /* 0x000000081b087824 */ /* 0x040fe200078e0202 */
[----:B----4-:R1:W-:Y:S04]  /*0b80*/  STS.64 [R12], R14 ;  /* 0x0000000e0c007388 */ /* 0x0103e80000000a00 */
[----:B------:R-:W-:Y:S01]  /*0b90*/  LEA R27, R27, R8, 0x3 ;  /* 0x000000081b1b7211 */ /* 0x000fe200078e18ff */
[----:B-----5:R1:W-:Y:S04]  /*0ba0*/  STS.64 [R26], R18 ;  /* 0x000000121a007388 */ /* 0x0203e80000000a00 */
[----:B------:R1:W-:Y:S04]  /*0bb0*/  STS.64 [R28], R20 ;  /* 0x000000141c007388 */ /* 0x0003e80000000a00 */
[----:B------:R1:W-:Y:S04]  /*0bc0*/  STS.64 [R2], R22 ;  /* 0x0000001602007388 */ /* 0x0003e80000000a00 */
[----:B------:R1:W-:Y:S04]  /*0bd0*/  STS.64 [R8], R24 ;  /* 0x0000001808007388 */ /* 0x0003e80000000a00 */
[----:B------:R1:W-:Y:S02]  /*0be0*/  STS.64 [R27], R16 ;  /* 0x000000101b007388 */ /* 0x0003e40000000a00 */
.L_x_10:
[----:B------:R-:W-:Y:S05]  /*0bf0*/  @!P1 BRA `(.L_x_7) ;  /* 0x0000000000ac9947 */ /* 0x000fea0003800000 */
[----:B------:R-:W-:Y:S02]  /*0c00*/  ISETP.GE.U32.AND P0, PT, R4, 0x4, PT ;  /* 0x000000040400780c */ /* 0x000fe40003f06070 */
[----:B-1----:R-:W-:-:S04]  /*0c10*/  LOP3.LUT R2, R3, 0x3, RZ, 0xc0, !PT ;  /* 0x0000000303027812 */ /* 0x002fc800078ec0ff */
[----:B------:R-:W-:-:S07]  /*0c20*/  ISETP.NE.AND P1, PT, R2, RZ, PT ;  /* 0x000000ff0200720c */ /* 0x000fce0003f25270 */
[----:B------:R-:W-:Y:S06]  /*0c30*/  @!P0 BRA `(.L_x_11) ;  /* 0x0000000000588947 */ /* 0x000fec0003800000 */
[----:B0-----:R-:W0:Y:S01]  /*0c40*/  LDC R19, c[0x0][0x3a4] ;  /* 0x0000e900ff137b82 */ /* 0x001e220000000800 */
[----:B------:R-:W-:-:S07]  /*0c50*/  VIADD R4, R7, UR8 ;  /* 0x0000000807047c36 */ /* 0x000fce0008000000 */
[----:B------:R-:W1:Y:S01]  /*0c60*/  LDC.64 R8, c[0x0][0x380] ;  /* 0x0000e000ff087b82 */ /* 0x000e620000000a00 */
[----:B0-----:R-:W-:-:S04]  /*0c70*/  IMAD R11, R4, R19, R0 ;  /* 0x00000013040b7224 */ /* 0x001fc800078e0200 */
[----:B-1----:R-:W-:-:S04]  /*0c80*/  IMAD.WIDE R10, R11, 0x8, R8 ;  /* 0x000000080b0a7825 */ /* 0x002fc800078e0208 */
[C---:B------:R-:W-:Y:S02]  /*0c90*/  IMAD.WIDE R14, R19.reuse, 0x8, R10 ;  /* 0x00000008130e7825 */ /* 0x040fe400078e020a */
[----:B------:R-:W2:Y:S02]  /*0ca0*/  LDG.E.64 R10, desc[UR6][R10.64] ;  /* 0x000000060a0a7981 */ /* 0x000ea4000c1e1b00 */
[C---:B------:R-:W-:Y:S02]  /*0cb0*/  IMAD.WIDE R16, R19.reuse, 0x8, R14 ;  /* 0x0000000813107825 */ /* 0x040fe400078e020e */
[----:B------:R-:W3:Y:S02]  /*0cc0*/  LDG.E.64 R14, desc[UR6][R14.64] ;  /* 0x000000060e0e7981 */ /* 0x000ee4000c1e1b00 */
[----:B------:R-:W-:Y:S02]  /*0cd0*/  IMAD.WIDE R8, R19, 0x8, R16 ;  /* 0x0000000813087825 */ /* 0x000fe400078e0210 */
[----:B------:R-:W4:Y:S04]  /*0ce0*/  LDG.E.64 R16, desc[UR6][R16.64] ;  /* 0x0000000610107981 */ /* 0x000f28000c1e1b00 */
[----:B------:R-:W5:Y:S01]  /*0cf0*/  LDG.E.64 R8, desc[UR6][R8.64] ;  /* 0x0000000608087981 */ /* 0x000f62000c1e1b00 */
[----:B------:R-:W-:-:S05]  /*0d00*/  IMAD R21, R7, R19, R0 ;  /* 0x0000001307157224 */ /* 0x000fca00078e0200 */
[----:B------:R-:W-:-:S05]  /*0d10*/  LEA R21, R21, R6, 0x3 ;  /* 0x0000000615157211 */ /* 0x000fca00078e18ff */
[----:B------:R-:W-:-:S04]  /*0d20*/  IMAD R4, R19, 0x8, R21 ;  /* 0x0000000813047824 */ /* 0x000fc800078e0215 */
[----:B------:R-:W-:-:S05]  /*0d30*/  IMAD R12, R19, 0x8, R4 ;  /* 0x00000008130c7824 */ /* 0x000fca00078e0204 */
[----:B------:R-:W-:Y:S01]  /*0d40*/  LEA R19, R19, R12, 0x3 ;  /* 0x0000000c13137211 */ /* 0x000fe200078e18ff */
[----:B------:R-:W-:Y:S01]  /*0d50*/  VIADD R7, R7, 0x4 ;  /* 0x0000000407077836 */ /* 0x000fe20000000000 */
[----:B--2---:R1:W-:Y:S04]  /*0d60*/  STS.64 [R21], R10 ;  /* 0x0000000a15007388 */ /* 0x0043e80000000a00 */
[----:B---3--:R1:W-:Y:S04]  /*0d70*/  STS.64 [R4], R14 ;  /* 0x0000000e04007388 */ /* 0x0083e80000000a00 */
[----:B----4-:R1:W-:Y:S04]  /*0d80*/  STS.64 [R12], R16 ;  /* 0x000000100c007388 */ /* 0x0103e80000000a00 */
[----:B-----5:R1:W-:Y:S02]  /*0d90*/  STS.64 [R19], R8 ;  /* 0x0000000813007388 */ /* 0x0203e40000000a00 */
.L_x_11:
[----:B------:R-:W-:Y:S05]  /*0da0*/  @!P1 BRA `(.L_x_7) ;  /* 0x0000000000409947 */ /* 0x000fea0003800000 */
[----:B01----:R-:W0:Y:S01]  /*0db0*/  LDC R10, c[0x0][0x3a4] ;  /* 0x0000e900ff0a7b82 */ /* 0x003e220000000800 */
[----:B------:R-:W-:-:S07]  /*0dc0*/  IMAD.MOV R2, RZ, RZ, -R2 ;  /* 0x000000ffff027224 */ /* 0x000fce00078e0a02 */
[----:B------:R-:W1:Y:S01]  /*0dd0*/  LDC.64 R8, c[0x0][0x380] ;  /* 0x0000e000ff087b82 */ /* 0x000e620000000a00 */
[C---:B0-----:R-:W-:Y:S02]  /*0de0*/  IMAD R4, R7.reuse, R10, R0 ;  /* 0x0000000a07047224 */ /* 0x041fe400078e0200 */
[----:B------:R-:W-:-:S03]  /*0df0*/  VIADD R7, R7, UR8 ;  /* 0x0000000807077c36 */ /* 0x000fc60008000000 */
[----:B------:R-:W-:Y:S01]  /*0e00*/  LEA R4, R4, R5, 0x3 ;  /* 0x0000000504047211 */ /* 0x000fe200078e18ff */
[----:B------:R-:W-:-:S04]  /*0e10*/  IMAD R11, R7, R10, R0 ;  /* 0x0000000a070b7224 */ /* 0x000fc800078e0200 */
[----:B-1----:R-:W-:-:S07]  /*0e20*/  VIADD R7, R4, UR4 ;  /* 0x0000000404077c36 */ /* 0x002fce0008000000 */
.L_x_12:
[----:B------:R-:W-:-:S06]  /*0e30*/  IMAD.WIDE R4, R11, 0x8, R8 ;  /* 0x000000080b047825 */ /* 0x000fcc00078e0208 */
[----:B------:R-:W2:Y:S01]  /*0e40*/  LDG.E.64 R4, desc[UR6][R4.64] ;  /* 0x0000000604047981 */ /* 0x000ea2000c1e1b00 */
[----:B------:R-:W-:Y:S01]  /*0e50*/  IADD3 R2, PT, PT, R2, 0x1, RZ ;  /* 0x0000000102027810 */ /* 0x000fe20007ffe0ff */
[----:B------:R-:W-:-:S03]  /*0e60*/  IMAD.IADD R11, R11, 0x1, R10 ;  /* 0x000000010b0b7824 */ /* 0x000fc600078e020a */
[----:B------:R-:W-:Y:S01]  /*0e70*/  ISETP.NE.AND P0, PT, R2, RZ, PT ;  /* 0x000000ff0200720c */ /* 0x000fe20003f05270 */
[----:B--2---:R0:W-:Y:S02]  /*0e80*/  STS.64 [R7], R4 ;  /* 0x0000000407007388 */ /* 0x0041e40000000a00 */
[----:B0-----:R-:W-:-:S10]  /*0e90*/  IMAD R7, R10, 0x8, R7 ;  /* 0x000000080a077824 */ /* 0x001fd400078e0207 */
[----:B------:R-:W-:Y:S05]  /*0ea0*/  @P0 BRA `(.L_x_12) ;  /* 0xfffffffc00e00947 */ /* 0x000fea000383ffff */
.L_x_7:
[----:B------:R-:W2:Y:S01]  /*0eb0*/  LDCU UR5, c[0x0][0x3a8] ;  /* 0x00007500ff0577ac */ /* 0x000ea20008000800 */
[----:B------:R-:W-:Y:S01]  /*0ec0*/  BAR.SYNC.DEFER_BLOCKING 0x0 ;  /* 0x0000000000007b1d */ /* 0x000fe20000010000 */
[----:B--2---:R-:W-:-:S13]  /*0ed0*/  ISETP.GE.AND P0, PT, R0, UR5, PT ;  /* 0x0000000500007c0c */ /* 0x004fda000bf06270 */
[----:B------:R-:W-:Y:S05]  /*0ee0*/  @P0 EXIT ;  /* 0x000000000000094d */ /* 0x000fea0003800000 */
[----:B------:R-:W-:Y:S02]  /*0ef0*/  ISETP.GE.U32.AND P0, PT, R13, 0x4, PT ;  /* 0x000000040d00780c */ /* 0x000fe40003f06070 */
[----:B01----:R-:W-:Y:S02]  /*0f00*/  CS2R R16, SRZ ;  /* 0x0000000000107805 */ /* 0x003fe4000001ff00 */
[----:B------:R-:W-:Y:S02]  /*0f10*/  MOV R12, RZ ;  /* 0x000000ff000c7202 */ /* 0x000fe40000000f00 */
[----:B------:R-:W-:Y:S02]  /*0f20*/  CS2R R20, SRZ ;  /* 0x0000000000147805 */ /* 0x000fe4000001ff00 */
[----:B------:R-:W-:Y:S02]  /*0f30*/  CS2R R18, SRZ ;  /* 0x0000000000127805 */ /* 0x000fe4000001ff00 */
[----:B------:R-:W-:-:S03]  /*0f40*/  CS2R R22, SRZ ;  /* 0x0000000000167805 */ /* 0x000fc6000001ff00 */
[----:B------:R-:W-:Y:S05]  /*0f50*/  @!P0 BRA `(.L_x_13) ;  /* 0x0000003c00d48947 */ /* 0x000fea0003800000 */
[C---:B------:R-:W-:Y:S01]  /*0f60*/  ISETP.GE.U32.AND P0, PT, R13.reuse, 0x10, PT ;  /* 0x000000100d00780c */ /* 0x040fe20003f06070 */
[----:B------:R-:W-:Y:S01]  /*0f70*/  IMAD.MOV.U32 R12, RZ, RZ, RZ ;  /* 0x000000ffff0c7224 */ /* 0x000fe200078e00ff */
[----:B------:R-:W-:Y:S02]  /*0f80*/  VIMNMX R5, PT, PT, R13, 0x7, !PT ;  /* 0x000000070d057848 */ /* 0x000fe40007fe0100 */
[----:B------:R-:W-:Y:S02]  /*0f90*/  CS2R R22, SRZ ;  /* 0x0000000000167805 */ /* 0x000fe4000001ff00 */
[----:B------:R-:W-:Y:S02]  /*0fa0*/  CS2R R18, SRZ ;  /* 0x0000000000127805 */ /* 0x000fe4000001ff00 */
[----:B------:R-:W-:Y:S02]  /*0fb0*/  CS2R R20, SRZ ;  /* 0x0000000000147805 */ /* 0x000fe4000001ff00 */
[----:B------:R-:W-:Y:S01]  /*0fc0*/  CS2R R16, SRZ ;  /* 0x0000000000107805 */ /* 0x000fe2000001ff00 */
[----:B------:R-:W-:-:S02]  /*0fd0*/  VIADD R5, R5, 0xfffffffc ;  /* 0xfffffffc05057836 */ /* 0x000fc40000000000 */
[----:B------:R-:W-:Y:S05]  /*0fe0*/  @!P0 BRA `(.L_x_14) ;  /* 0x0000002800f48947 */ /* 0x000fea0003800000 */
[-C--:B------:R-:W-:Y:S01]  /*0ff0*/  IABS R4, R3.reuse ;  /* 0x0000000300047213 */ /* 0x080fe20000000000 */
[----:B------:R-:W0:Y:S01]  /*1000*/  LDCU UR5, c[0x0][0x3a4] ;  /* 0x00007480ff0577ac */ /* 0x000e220008000800 */
[----:B------:R-:W-:Y:S02]  /*1010*/  IABS R10, R3 ;  /* 0x00000003000a7213 */ /* 0x000fe40000000000 */
[----:B------:R-:W1:Y:S01]  /*1020*/  I2F.RP R7, R4 ;  /* 0x0000000400077306 */ /* 0x000e620000209400 */
[C---:B------:R-:W-:Y:S02]  /*1030*/  ISETP.GT.U32.AND P5, PT, R4.reuse, RZ, PT ;  /* 0x000000ff0400720c */ /* 0x040fe40003fa4070 */
[----:B------:R-:W-:Y:S02]  /*1040*/  ISETP.GT.U32.AND P0, PT, R4, 0x1, PT ;  /* 0x000000010400780c */ /* 0x000fe40003f04070 */
[----:B------:R-:W-:Y:S02]  /*1050*/  ISETP.GE.AND P4, PT, R3, RZ, PT ;  /* 0x000000ff0300720c */ /* 0x000fe40003f86270 */
[----:B------:R-:W-:-:S02]  /*1060*/  SEL R12, RZ, 0x1, P0 ;  /* 0x00000001ff0c7807 */ /* 0x000fc40000000000 */
[C---:B------:R-:W-:Y:S02]  /*1070*/  LOP3.LUT R14, R3.reuse, 0x5, RZ, 0x3c, !PT ;  /* 0x00000005030e7812 */ /* 0x040fe400078e3cff */
[----:B------:R-:W-:Y:S01]  /*1080*/  LOP3.LUT R20, R3, 0x2, RZ, 0x3c, !PT ;  /* 0x0000000203147812 */ /* 0x000fe200078e3cff */
[----:B-1----:R-:W1:Y:S02]  /*1090*/  MUFU.RCP R7, R7 ;  /* 0x0000000700077308 */ /* 0x002e640000001000 */
[----:B-1----:R-:W-:Y:S02]  /*10a0*/  IADD3 R8, PT, PT, R7, 0xffffffe, RZ ;  /* 0x0ffffffe07087810 */ /* 0x002fe40007ffe0ff */
[----:B------:R-:W-:-:S04]  /*10b0*/  IADD3 R7, PT, PT, RZ, -R10, RZ ;  /* 0x8000000aff077210 */ /* 0x000fc80007ffe0ff */
[----:B------:R1:W2:Y:S01]  /*10c0*/  F2I.FTZ.U32.TRUNC.NTZ R9, R8 ;  /* 0x0000000800097305 */ /* 0x0002a2000021f000 */
[----:B------:R-:W-:Y:S02]  /*10d0*/  IADD3 R10, PT, PT, -R4, 0x1, RZ ;  /* 0x00000001040a7810 */ /* 0x000fe40007ffe1ff */
[----:B------:R-:W-:-:S04]  /*10e0*/  SEL R7, R7, RZ, !P5 ;  /* 0x000000ff07077207 */ /* 0x000fc80006800000 */
[----:B------:R-:W-:Y:S01]  /*10f0*/  ISETP.GE.U32.AND P6, PT, R7, R4, PT ;  /* 0x000000040700720c */ /* 0x000fe20003fc6070 */
[----:B-1----:R-:W-:Y:S01]  /*1100*/  IMAD.MOV.U32 R8, RZ, RZ, RZ ;  /* 0x000000ffff087224 */ /* 0x002fe200078e00ff */
[----:B------:R-:W-:-:S04]  /*1110*/  LOP3.LUT R7, R3, 0x1, RZ, 0x3c, !PT ;  /* 0x0000000103077812 */ /* 0x000fc800078e3cff */
[----:B------:R-:W-:Y:S01]  /*1120*/  ISETP.GE.AND P3, PT, R7, RZ, PT ;  /* 0x000000ff0700720c */ /* 0x000fe20003f66270 */
[----:B--2---:R-:W-:Y:S01]  /*1130*/  IMAD.MOV R11, RZ, RZ, -R9 ;  /* 0x000000ffff0b7224 */ /* 0x004fe200078e0a09 */
[----:B------:R-:W-:-:S03]  /*1140*/  LOP3.LUT R7, RZ, R3, RZ, 0x33, !PT ;  /* 0x00000003ff077212 */ /* 0x000fc600078e33ff */
[----:B------:R-:W-:-:S04]  /*1150*/  IMAD R11, R11, R4, RZ ;  /* 0x000000040b0b7224 */ /* 0x000fc800078e02ff */
[----:B------:R-:W-:Y:S01]  /*1160*/  IMAD.HI.U32 R2, R9, R11, R8 ;  /* 0x0000000b09027227 */ /* 0x000fe200078e0008 */
[----:B------:R-:W-:Y:S02]  /*1170*/  SEL R11, R10, 0x1, !P0 ;  /* 0x000000010a0b7807 */ /* 0x000fe40004000000 */
[----:B------:R-:W-:Y:S02]  /*1180*/  SEL R10, RZ, 0x1, P5 ;  /* 0x00000001ff0a7807 */ /* 0x000fe40002800000 */
[----:B------:R-:W-:Y:S01]  /*1190*/  ISETP.GE.U32.AND P2, PT, R11, R4, PT ;  /* 0x000000040b00720c */ /* 0x000fe20003f46070 */
[----:B------:R-:W-:Y:S01]  /*11a0*/  IMAD.HI.U32 R9, R2, 0x4, RZ ;  /* 0x0000000402097827 */ /* 0x000fe200078e00ff */
[----:B------:R-:W-:-:S03]  /*11b0*/  ISETP.NE.AND P0, PT, R3, RZ, PT ;  /* 0x000000ff0300720c */ /* 0x000fc60003f05270 */
[----:B------:R-:W-:-:S04]  /*11c0*/  IMAD.HI.U32 R8, R2, 0x5, RZ ;  /* 0x0000000502087827 */ /* 0x000fc800078e00ff */
[----:B------:R-:W-:Y:S02]  /*11d0*/  IMAD.MOV R13, RZ, RZ, -R9 ;  /* 0x000000ffff0d7224 */ /* 0x000fe400078e0a09 */
[----:B------:R-:W-:Y:S02]  /*11e0*/  IMAD.MOV R15, RZ, RZ, -R8 ;  /* 0x000000ffff0f7224 */ /* 0x000fe400078e0a08 */
[C---:B------:R-:W-:Y:S02]  /*11f0*/  IMAD R13, R4.reuse, R13, 0x4 ;  /* 0x00000004040d7424 */ /* 0x040fe400078e020d */
[----:B------:R-:W-:Y:S02]  /*1200*/  IMAD R15, R4, R15, 0x5 ;  /* 0x00000005040f7424 */ /* 0x000fe400078e020f */
[----:B------:R-:W-:Y:S01]  /*1210*/  @P6 VIADD R10, R10, 0x1 ;  /* 0x000000010a0a6836 */ /* 0x000fe20000000000 */
[----:B------:R-:W-:Y:S01]  /*1220*/  ISETP.GT.U32.AND P1, PT, R4, R13, PT ;  /* 0x0000000d0400720c */ /* 0x000fe20003f24070 */
[----:B------:R-:W-:Y:S01]  /*1230*/  @P2 VIADD R12, R12, 0x1 ;  /* 0x000000010c0c2836 */ /* 0x000fe20000000000 */
[----:B------:R-:W-:Y:S01]  /*1240*/  ISETP.GT.U32.AND P5, PT, R4, R15, PT ;  /* 0x0000000f0400720c */ /* 0x000fe20003fa4070 */
[----:B------:R-:W-:Y:S01]  /*1250*/  IMAD.HI.U32 R25, R2, 0x2, RZ ;  /* 0x0000000202197827 */ /* 0x000fe200078e00ff */
[----:B------:R-:W-:-:S02]  /*1260*/  @!P4 IADD3 R10, PT, PT, -R10, RZ, RZ ;  /* 0x000000ff0a0ac210 */ /* 0x000fc40007ffe1ff */
[----:B------:R-:W-:Y:S01]  /*1270*/  ISETP.GE.AND P4, PT, R14, RZ, PT ;  /* 0x000000ff0e00720c */ /* 0x000fe20003f86270 */
[----:B------:R-:W-:Y:S01]  /*1280*/  @!P3 IMAD.MOV R12, RZ, RZ, -R12 ;  /* 0x000000ffff0cb224 */ /* 0x000fe200078e0a0c */
[----:B------:R-:W-:Y:S01]  /*1290*/  SEL R11, R7, R10, !P0 ;  /* 0x0000000a070b7207 */ /* 0x000fe20004000000 */
[----:B------:R-:W-:Y:S02]  /*12a0*/  IMAD.MOV R17, RZ, RZ, -R25 ;  /* 0x000000ffff117224 */ /* 0x000fe400078e0a19 */
[----:B------:R-:W-:Y:S02]  /*12b0*/  IMAD.HI.U32 R24, R2, 0x6, RZ ;  /* 0x0000000602187827 */ /* 0x000fe400078e00ff */
[-C--:B------:R-:W-:Y:S02]  /*12c0*/  @!P1 IADD3 R13, PT, PT, R13, -R4.reuse, RZ ;  /* 0x800000040d0d9210 */ /* 0x080fe40007ffe0ff */
[----:B------:R-:W-:Y:S01]  /*12d0*/  @!P5 IMAD.IADD R15, R15, 0x1, -R4 ;  /* 0x000000010f0fd824 */ /* 0x000fe200078e0a04 */
[----:B------:R-:W-:Y:S01]  /*12e0*/  @!P5 IADD3 R8, PT, PT, R8, 0x1, RZ ;  /* 0x000000010808d810 */ /* 0x000fe20007ffe0ff */
[----:B------:R-:W-:Y:S01]  /*12f0*/  @!P1 VIADD R9, R9, 0x1 ;  /* 0x0000000109099836 */ /* 0x000fe20000000000 */
[-C--:B------:R-:W-:Y:S01]  /*1300*/  ISETP.GE.U32.AND P6, PT, R13, R4.reuse, PT ;  /* 0x000000040d00720c */ /* 0x080fe20003fc6070 */
[----:B0-----:R-:W-:Y:S01]  /*1310*/  IMAD R10, R11, UR5, R0 ;  /* 0x000000050b0a7c24 */ /* 0x001fe2000f8e0200 */
[----:B------:R-:W-:Y:S01]  /*1320*/  LOP3.LUT R13, R3, 0x4, RZ, 0x3c, !PT ;  /* 0x00000004030d7812 */ /* 0x000fe200078e3cff */
[----:B------:R-:W-:Y:S01]  /*1330*/  IMAD.MOV R11, RZ, RZ, -R11 ;  /* 0x000000ffff0b7224 */ /* 0x000fe200078e0a0b */
[----:B------:R-:W-:Y:S01]  /*1340*/  ISETP.GE.U32.AND P2, PT, R15, R4, PT ;  /* 0x000000040f00720c */ /* 0x000fe20003f46070 */
[----:B------:R-:W-:Y:S01]  /*1350*/  IMAD.MOV R27, RZ, RZ, -R24 ;  /* 0x000000ffff1b7224 */ /* 0x000fe200078e0a18 */
[----:B------:R-:W-:Y:S01]  /*1360*/  ISETP.GE.AND P3, PT, R13, RZ, PT ;  /* 0x000000ff0d00720c */ /* 0x000fe20003f66270 */
[----:B------:R-:W-:Y:S01]  /*1370*/  IMAD R11, R3, R11, R10 ;  /* 0x0000000b030b7224 */ /* 0x000fe200078e020a */
[----:B------:R-:W-:Y:S01]  /*1380*/  SEL R13, R7, R12, !P0 ;  /* 0x0000000c070d7207 */ /* 0x000fe20004000000 */
[----:B------:R-:W-:-:S02]  /*1390*/  IMAD R27, R4, R27, 0x6 ;  /* 0x00000006041b7424 */ /* 0x000fc400078e021b */
[----:B------:R-:W-:Y:S01]  /*13a0*/  IMAD.HI.U32 R26, R2, 0x7, RZ ;  /* 0x00000007021a7827 */ /* 0x000fe200078e00ff */
[----:B------:R-:W-:Y:S02]  /*13b0*/  IADD3 R12, PT, PT, -R13, RZ, RZ ;  /* 0x000000ff0d0c7210 */ /* 0x000fe40007ffe1ff */
[----:B------:R-:W-:Y:S01]  /*13c0*/  LEA R18, R11, R6, 0x3 ;  /* 0x000000060b127211 */ /* 0x000fe200078e18ff */
[----:B------:R-:W-:Y:S02]  /*13d0*/  @P6 VIADD R9, R9, 0x1 ;  /* 0x0000000109096836 */ /* 0x000fe40000000000 */
[----:B------:R-:W-:Y:S01]  /*13e0*/  IMAD R13, R13, UR5, R0 ;  /* 0x000000050d0d7c24 */ /* 0x000fe2000f8e0200 */
[----:B------:R-:W-:Y:S01]  /*13f0*/  @P2 IADD3 R8, PT, PT, R8, 0x1, RZ ;  /* 0x0000000108082810 */ /* 0x000fe20007ffe0ff */
[----:B------:R-:W-:Y:S01]  /*1400*/  IMAD R12, R3, R12, 0x1 ;  /* 0x00000001030c7424 */ /* 0x000fe200078e020c */
[----:B------:R-:W-:Y:S01]  /*1410*/  LDS.64 R18, [R18] ;  /* 0x0000000012127984 */ /* 0x000fe20000000a00 */
[----:B------:R-:W-:-:S02]  /*1420*/  IMAD.MOV.U32 R14, RZ, RZ, R9 ;  /* 0x000000ffff0e7224 */ /* 0x000fc400078e0009 */
[----:B------:R-:W-:Y:S02]  /*1430*/  IMAD.IADD R15, R13, 0x1, R12 ;  /* 0x000000010d0f7824 */ /* 0x000fe400078e020c */
[----:B------:R-:W-:Y:S02]  /*1440*/  IMAD.MOV.U32 R12, RZ, RZ, R8 ;  /* 0x000000ffff0c7224 */ /* 0x000fe400078e0008 */
[----:B------:R-:W-:Y:S01]  /*1450*/  @!P3 IMAD.MOV R14, RZ, RZ, -R14 ;  /* 0x000000ffff0eb224 */ /* 0x000fe200078e0a0e */
[----:B------:R-:W0:Y:S01]  /*1460*/  LDS.128 R8, [UR4] ;  /* 0x00000004ff087984 */ /* 0x000e220008000c00 */
[----:B------:R-:W-:Y:S01]  /*1470*/  IMAD R13, R4, R17, 0x2 ;  /* 0x00000002040d7424 */ /* 0x000fe200078e0211 */
[----:B------:R-:W-:Y:S01]  /*1480*/  @!P4 IADD3 R12, PT, PT, -R12, RZ, RZ ;  /* 0x000000ff0c0cc210 */ /* 0x000fe20007ffe1ff */
[----:B------:R-:W-:Y:S01]  /*1490*/  IMAD R15, R15, 0x8, R6 ;  /* 0x000000080f0f7824 */ /* 0x000fe200078e0206 */
[----:B------:R-:W-:Y:S02]  /*14a0*/  SEL R17, R7, R14, !P0 ;  /* 0x0000000e07117207 */ /* 0x000fe40004000000 */
[----:B------:R-:W-:-:S02]  /*14b0*/  ISETP.GT.U32.AND P2, PT, R4, R13, PT ;  /* 0x0000000d0400720c */ /* 0x000fc40003f44070 */
[----:B------:R-:W-:Y:S01]  /*14c0*/  SEL R21, R7, R12, !P0 ;  /* 0x0000000c07157207 */ /* 0x000fe20004000000 */
[----:B------:R-:W-:Y:S01]  /*14d0*/  IMAD.MOV R12, RZ, RZ, -R17 ;  /* 0x000000ffff0c7224 */ /* 0x000fe200078e0a11 */
[----:B------:R-:W1:Y:S01]  /*14e0*/  LDS.64 R22, [R15] ;  /* 0x000000000f167984 */ /* 0x000e620000000a00 */
[--C-:B------:R-:W-:Y:S01]  /*14f0*/  IMAD R17, R17, UR5, R0.reuse ;  /* 0x0000000511117c24 */ /* 0x100fe2000f8e0200 */
[----:B------:R-:W-:Y:S01]  /*1500*/  IADD3 R14, PT, PT, -R21, RZ, RZ ;  /* 0x000000ff150e7210 */ /* 0x000fe20007ffe1ff */
[----:B------:R-:W-:Y:S01]  /*1510*/  IMAD R12, R3, R12, 0x4 ;  /* 0x00000004030c7424 */ /* 0x000fe200078e020c */
[----:B------:R-:W-:Y:S01]  /*1520*/  ISETP.GT.U32.AND P4, PT, R4, R27, PT ;  /* 0x0000001b0400720c */ /* 0x000fe20003f84070 */
[----:B------:R-:W-:Y:S01]  /*1530*/  IMAD R21, R21, UR5, R0 ;  /* 0x0000000515157c24 */ /* 0x000fe2000f8e0200 */
[----:B------:R-:W-:Y:S01]  /*1540*/  ISETP.GE.AND P3, PT, R20, RZ, PT ;  /* 0x000000ff1400720c */ /* 0x000fe20003f66270 */
[----:B------:R-:W-:Y:S02]  /*1550*/  IMAD.IADD R17, R17, 0x1, R12 ;  /* 0x0000000111117824 */ /* 0x000fe400078e020c */
[----:B------:R-:W-:Y:S01]  /*1560*/  IMAD R14, R3, R14, 0x5 ;  /* 0x00000005030e7424 */ /* 0x000fe200078e020e */
[----:B------:R-:W-:Y:S01]  /*1570*/  @!P2 IADD3 R13, PT, PT, R13, -R4, RZ ;  /* 0x800000040d0da210 */ /* 0x000fe20007ffe0ff */
[----:B------:R-:W-:-:S02]  /*1580*/  IMAD R17, R17, 0x8, R6 ;  /* 0x0000000811117824 */ /* 0x000fc400078e0206 */
[----:B------:R-:W-:Y:S01]  /*1590*/  IMAD.IADD R21, R21, 0x1, R14 ;  /* 0x0000000115157824 */ /* 0x000fe200078e020e */
[----:B------:R-:W-:Y:S01]  /*15a0*/  ISETP.GE.U32.AND P1, PT, R13, R4, PT ;  /* 0x000000040d00720c */ /* 0x000fe20003f26070 */
[----:B------:R-:W-:Y:S01]  /*15b0*/  @!P2 VIADD R25, R25, 0x1 ;  /* 0x000000011919a836 */ /* 0x000fe20000000000 */
[----:B------:R-:W-:Y:S01]  /*15c0*/  LDS.128 R12, [UR4+0x20] ;  /* 0x00002004ff0c7984 */ /* 0x000fe20008000c00 */
[----:B------:R-:W-:Y:S01]  /*15d0*/  @!P4 IMAD.IADD R27, R27, 0x1, -R4 ;  /* 0x000000011b1bc824 */ /* 0x000fe200078e0a04 */
[----:B------:R-:W-:Y:S01]  /*15e0*/  LEA R21, R21, R6, 0x3 ;  /* 0x0000000615157211 */ /* 0x000fe200078e18ff */
[----:B------:R-:W-:Y:S01]  /*15f0*/  @!P4 VIADD R24, R24, 0x1 ;  /* 0x000000011818c836 */ /* 0x000fe20000000000 */
[----:B------:R-:W2:Y:S02]  /*1600*/  LDS.64 R16, [R17] ;  /* 0x0000000011107984 */ /* 0x000ea40000000a00 */
[----:B------:R-:W-:Y:S01]  /*1610*/  ISETP.GE.U32.AND P2, PT, R27, R4, PT ;  /* 0x000000041b00720c */ /* 0x000fe20003f46070 */
[----:B------:R-:W-:Y:S01]  /*1620*/  IMAD.MOV R27, RZ, RZ, -R26 ;  /* 0x000000ffff1b7224 */ /* 0x000fe200078e0a1a */
[----:B------:R-:W3:Y:S03]  /*1630*/  LDS.64 R20, [R21] ;  /* 0x0000000015147984 */ /* 0x000ee60000000a00 */
[----:B------:R-:W-:Y:S01]  /*1640*/  @P1 IADD3 R25, PT, PT, R25, 0x1, RZ ;  /* 0x0000000119191810 */ /* 0x000fe20007ffe0ff */
[----:B------:R-:W-:Y:S01]  /*1650*/  IMAD R27, R4, R27, 0x7 ;  /* 0x00000007041b7424 */ /* 0x000fe200078e021b */
[----:B0-----:R-:W-:Y:S01]  /*1660*/  DFMA R8, R8, R18, RZ ;  /* 0x000000120808722b */ /* 0x001fe200000000ff */
[----:B------:R-:W-:-:S02]  /*1670*/  LOP3.LUT R18, R3, 0x6, RZ, 0x3c, !PT ;  /* 0x0000000603127812 */ /* 0x000fc400078e3cff */
[----:B------:R-:W-:Y:S01]  /*1680*/  @!P3 IMAD.MOV R25, RZ, RZ, -R25 ;  /* 0x000000ffff19b224 */ /* 0x000fe200078e0a19 */
[----:B------:R-:W-:Y:S02]  /*1690*/  ISETP.GT.U32.AND P4, PT, R4, R27, PT ;  /* 0x0000001b0400720c */ /* 0x000fe40003f84070 */
[----:B------:R-:W-:Y:S01]  /*16a0*/  ISETP.GE.AND P1, PT, R18, RZ, PT ;  /* 0x000000ff1200720c */ /* 0x000fe20003f26270 */
[----:B------:R-:W-:Y:S01]  /*16b0*/  IMAD.HI.U32 R18, R2, 0x3, RZ ;  /* 0x0000000302127827 */ /* 0x000fe200078e00ff */
[----:B------:R-:W-:Y:S02]  /*16c0*/  SEL R25, R7, R25, !P0 ;  /* 0x0000001907197207 */ /* 0x000fe40004000000 */
[----:B------:R-:W-:Y:S01]  /*16d0*/  @P2 IADD3 R24, PT, PT, R24, 0x1, RZ ;  /* 0x0000000118182810 */ /* 0x000fe20007ffe0ff */
[----:B------:R-:W-:Y:S01]  /*16e0*/  IMAD.MOV R19, RZ, RZ, -R18 ;  /* 0x000000ffff137224 */ /* 0x000fe200078e0a12 */
[----:B-1----:R-:W-:Y:S01]  /*16f0*/  DFMA R10, R10, R22, RZ ;  /* 0x000000160a0a722b */ /* 0x002fe200000000ff */
[----:B------:R-:W-:-:S02]  /*1700*/  IMAD.MOV R22, RZ, RZ, -R25 ;  /* 0x000000ffff167224 */ /* 0x000fc400078e0a19 */
[----:B------:R-:W-:Y:S02]  /*1710*/  IMAD R19, R4, R19, 0x3 ;  /* 0x0000000304137424 */ /* 0x000fe400078e0213 */
[----:B------:R-:W-:Y:S02]  /*1720*/  IMAD R25, R25, UR5, R0 ;  /* 0x0000000519197c24 */ /* 0x000fe4000f8e0200 */
[----:B------:R-:W-:Y:S01]  /*1730*/  @!P1 IADD3 R24, PT, PT, -R24, RZ, RZ ;  /* 0x000000ff18189210 */ /* 0x000fe20007ffe1ff */
[----:B------:R-:W-:Y:S01]  /*1740*/  IMAD R22, R3, R22, 0x2 ;  /* 0x0000000203167424 */ /* 0x000fe200078e0216 */
[----:B------:R-:W-:Y:S01]  /*1750*/  ISETP.GT.U32.AND P2, PT, R4, R19, PT ;  /* 0x000000130400720c */ /* 0x000fe20003f44070 */
[----:B------:R-:W-:Y:S02]  /*1760*/  @!P4 IMAD.IADD R27, R27, 0x1, -R4 ;  /* 0x000000011b1bc824 */ /* 0x000fe400078e0a04 */
[----:B------:R-:W-:Y:S02]  /*1770*/  IMAD.IADD R25, R25, 0x1, R22 ;  /* 0x0000000119197824 */ /* 0x000fe400078e0216 */
[----:B------:R-:W-:-:S02]  /*1780*/  @!P4 VIADD R26, R26, 0x1 ;  /* 0x000000011a1ac836 */ /* 0x000fc40000000000 */
[----:B------:R-:W-:Y:S01]  /*1790*/  IMAD R22, R25, 0x8, R6 ;  /* 0x0000000819167824 */ /* 0x000fe200078e0206 */
[----:B--2---:R-:W-:Y:S01]  /*17a0*/  DFMA R16, R12, R16, R8 ;  /* 0x000000100c10722b */ /* 0x004fe20000000008 */
[----:B------:R-:W-:Y:S01]  /*17b0*/  SEL R13, R7, R24, !P0 ;  /* 0x00000018070d7207 */ /* 0x000fe20004000000 */
[----:B---3--:R-:W-:-:S03]  /*17c0*/  DFMA R20, R14, R20, R10 ;  /* 0x000000140e14722b */ /* 0x008fc6000000000a */
[----:B------:R-:W-:Y:S01]  /*17d0*/  LDS.64 R22, [R22] ;  /* 0x0000000016167984 */ /* 0x000fe20000000a00 */
[C---:B------:R-:W-:Y:S01]  /*17e0*/  IADD3 R12, PT, PT, -R13.reuse, RZ, RZ ;  /* 0x000000ff0d0c7210 */ /* 0x040fe20007ffe1ff */
[----:B------:R-:W-:Y:S02]  /*17f0*/  IMAD R13, R13, UR5, R0 ;  /* 0x000000050d0d7c24 */ /* 0x000fe4000f8e0200 */
[----:B------:R-:W0:Y:S01]  /*1800*/  LDS.128 R8, [UR4+0x10] ;  /* 0x00001004ff087984 */ /* 0x000e220008000c00 */
[----:B------:R-:W-:Y:S02]  /*1810*/  @!P2 IMAD.IADD R19, R19, 0x1, -R4 ;  /* 0x000000011313a824 */ /* 0x000fe400078e0a04 */
[----:B------:R-:W-:Y:S02]  /*1820*/  IMAD R12, R3, R12, 0x6 ;  /* 0x00000006030c7424 */ /* 0x000fe400078e020c */
[----:B------:R-:W-:Y:S01]  /*1830*/  @!P2 VIADD R18, R18, 0x1 ;  /* 0x000000011212a836 */ /* 0x000fe20000000000 */
[----:B------:R-:W-:-:S02]  /*1840*/  ISETP.GE.U32.AND P1, PT, R19, R4, PT ;  /* 0x000000041300720c */ /* 0x000fc40003f26070 */
[----:B------:R-:W-:Y:S02]  /*1850*/  IADD3 R13, PT, PT, R13, R12, RZ ;  /* 0x0000000c0d0d7210 */ /* 0x000fe40007ffe0ff */
[----:B------:R-:W-:-:S03]  /*1860*/  LOP3.LUT R12, R3, 0x3, RZ, 0x3c, !PT ;  /* 0x00000003030c7812 */ /* 0x000fc600078e3cff */
[----:B------:R-:W-:Y:S01]  /*1870*/  IMAD R24, R13, 0x8, R6 ;  /* 0x000000080d187824 */ /* 0x000fe200078e0206 */
[----:B------:R-:W-:Y:S02]  /*1880*/  ISETP.GE.AND P3, PT, R12, RZ, PT ;  /* 0x000000ff0c00720c */ /* 0x000fe40003f66270 */
[----:B------:R-:W-:Y:S03]  /*1890*/  LDS.128 R12, [UR4+0x30] ;  /* 0x00003004ff0c7984 */ /* 0x000fe60008000c00 */
[----:B------:R-:W-:Y:S01]  /*18a0*/  @P1 IADD3 R18, PT, PT, R18, 0x1, RZ ;  /* 0x0000000112121810 */ /* 0x000fe20007ffe0ff */
[----:B------:R-:W1:Y:S01]  /*18b0*/  LDS.64 R24, [R24] ;  /* 0x0000000018187984 */ /* 0x000e620000000a00 */
[----:B------:R-:W-:-:S06]  /*18c0*/  ISETP.GE.U32.AND P1, PT, R27, R4, PT ;  /* 0x000000041b00720c */ /* 0x000fcc0003f26070 */
[----:B------:R-:W-:-:S05]  /*18d0*/  @!P3 IMAD.MOV R18, RZ, RZ, -R18 ;  /* 0x000000ffff12b224 */ /* 0x000fca00078e0a12 */
[----:B------:R-:W-:Y:S02]  /*18e0*/  SEL R19, R7, R18, !P0 ;  /* 0x0000001207137207 */ /* 0x000fe40004000000 */
[----:B------:R-:W-:Y:S01]  /*18f0*/  LOP3.LUT R18, R3, 0x7, RZ, 0x3c, !PT ;  /* 0x0000000703127812 */ /* 0x000fe200078e3cff */
[----:B------:R-:W-:-:S03]  /*1900*/  @P1 VIADD R26, R26, 0x1 ;  /* 0x000000011a1a1836 */ /* 0x000fc60000000000 */
[----:B------:R-:W-:Y:S01]  /*1910*/  ISETP.GE.AND P2, PT, R18, RZ, PT ;  /* 0x000000ff1200720c */ /* 0x000fe20003f46270 */
[----:B------:R-:W-:Y:S01]  /*1920*/  IMAD.HI.U32 R18, R2, 0x8, RZ ;  /* 0x0000000802127827 */ /* 0x000fe200078e00ff */
[----:B0-----:R-:W-:Y:S01]  /*1930*/  DFMA R8, R8, R22, RZ ;  /* 0x000000160808722b */ /* 0x001fe200000000ff */
[C---:B------:R-:W-:Y:S02]  /*1940*/  IADD3 R22, PT, PT, -R19.reuse, RZ, RZ ;  /* 0x000000ff13167210 */ /* 0x040fe40007ffe1ff */
[----:B------:R-:W-:Y:S02]  /*1950*/  IMAD R23, R19, UR5, R0 ;  /* 0x0000000513177c24 */ /* 0x000fe4000f8e0200 */
[----:B------:R-:W-:Y:S02]  /*1960*/  IMAD.MOV R19, RZ, RZ, -R18 ;  /* 0x000000ffff137224 */ /* 0x000fe400078e0a12 */
[----:B------:R-:W-:Y:S02]  /*1970*/  IMAD R22, R3, R22, 0x3 ;  /* 0x0000000303167424 */ /* 0x000fe400078e0216 */
[----:B------:R-:W-:-:S02]  /*1980*/  IMAD R19, R4, R19, 0x8 ;  /* 0x0000000804137424 */ /* 0x000fc400078e0213 */
[----:B------:R-:W-:Y:S01]  /*1990*/  @!P2 IMAD.MOV R26, RZ, RZ, -R26 ;  /* 0x000000ffff1aa224 */ /* 0x000fe200078e0a1a */
[----:B------:R-:W-:Y:S02]  /*19a0*/  IADD3 R23, PT, PT, R23, R22, RZ ;  /* 0x0000001617177210 */ /* 0x000fe40007ffe0ff */
[----:B------:R-:W-:Y:S02]  /*19b0*/  ISETP.GT.U32.AND P2, PT, R4, R19, PT ;  /* 0x000000130400720c */ /* 0x000fe40003f44070 */
[----:B------:R-:W-:Y:S01]  /*19c0*/  LEA R23, R23, R6, 0x3 ;  /* 0x0000000617177211 */ /* 0x000fe200078e18ff */
[----:B-1----:R-:W-:Y:S01]  /*19d0*/  DFMA R12, R12, R24, R8 ;  /* 0x000000180c0c722b */ /* 0x002fe20000000008 */
[----:B------:R-:W-:Y:S01]  /*19e0*/  SEL R9, R7, R26, !P0 ;  /* 0x0000001a07097207 */ /* 0x000fe20004000000 */
[----:B------:R-:W-:-:S03]  /*19f0*/  IMAD.HI.U32 R24, R2, 0x9, RZ ;  /* 0x0000000902187827 */ /* 0x000fc600078e00ff */
[----:B------:R-:W0:Y:S01]  /*1a00*/  LDS.64 R22, [R23] ;  /* 0x0000000017167984 */ /* 0x000e220000000a00 */
[----:B------:R-:W-:-:S04]  /*1a10*/  IMAD.MOV R8, RZ, RZ, -R9 ;  /* 0x000000ffff087224 */ /* 0x000fc800078e0a09 */
[----:B------:R-:W-:Y:S01]  /*1a20*/  @!P2 IADD3 R18, PT, PT, R18, 0x1, RZ ;  /* 0x000000011212a810 */ /* 0x000fe20007ffe0ff */
[----:B------:R-:W-:Y:S02]  /*1a30*/  IMAD R9, R9, UR5, R0 ;  /* 0x0000000509097c24 */ /* 0x000fe4000f8e0200 */
[----:B------:R-:W-:Y:S02]  /*1a40*/  IMAD R8, R3, R8, 0x7 ;  /* 0x0000000703087424 */ /* 0x000fe400078e0208 */
[----:B------:R-:W-:Y:S02]  /*1a50*/  IMAD.MOV R25, RZ, RZ, -R24 ;  /* 0x000000ffff197224 */ /* 0x000fe400078e0a18 */
[----:B------:R-:W-:Y:S01]  /*1a60*/  @!P2 IMAD.IADD R19, R19, 0x1, -R4 ;  /* 0x000000011313a824 */ /* 0x000fe200078e0a04 */
[----:B------:R-:W-:Y:S01]  /*1a70*/  IADD3 R9, PT, PT, R9, R8, RZ ;  /* 0x0000000809097210 */ /* 0x000fe20007ffe0ff */
[----:B------:R-:W-:-:S03]  /*1a80*/  IMAD R25, R4, R25, 0x9 ;  /* 0x0000000904197424 */ /* 0x000fc600078e0219 */
[----:B------:R-:W-:Y:S01]  /*1a90*/  ISETP.GE.U32.AND P1, PT, R19, R4, PT ;  /* 0x000000041300720c */ /* 0x000fe20003f26070 */
[----:B------:R-:W-:Y:S01]  /*1aa0*/  IMAD R9, R9, 0x8, R6 ;  /* 0x0000000809097824 */ /* 0x000fe200078e0206 */
[----:B------:R-:W-:Y:S02]  /*1ab0*/  LOP3.LUT R19, R3, 0x8, RZ, 0x3c, !PT ;  /* 0x0000000803137812 */ /* 0x000fe400078e3cff */
[----:B------:R-:W-:Y:S02]  /*1ac0*/  ISETP.GT.U32.AND P4, PT, R4, R25, PT ;  /* 0x000000190400720c */ /* 0x000fe40003f84070 */
[----:B------:R-:W-:Y:S01]  /*1ad0*/  ISETP.GE.AND P3, PT, R19, RZ, PT ;  /* 0x000000ff1300720c */ /* 0x000fe20003f66270 */
[----:B------:R-:W1:Y:S01]  /*1ae0*/  LDS.64 R8, [R9] ;  /* 0x0000000009087984 */ /* 0x000e620000000a00 */
[----:B------:R-:W-:-:S04]  /*1af0*/  LOP3.LUT R19, R3, 0x9, RZ, 0x3c, !PT ;  /* 0x0000000903137812 */ /* 0x000fc800078e3cff */
[----:B------:R-:W-:Y:S01]  /*1b00*/  ISETP.GE.AND P2, PT, R19, RZ, PT ;  /* 0x000000ff1300720c */ /* 0x000fe20003f46270 */
[----:B------:R-:W-:-:S04]  /*1b10*/  @P1 VIADD R18, R18, 0x1 ;  /* 0x0000000112121836 */ /* 0x000fc80000000000 */
[----:B------:R-:W-:Y:S02]  /*1b20*/  @!P4 IMAD.IADD R25, R25, 0x1, -R4 ;  /* 0x000000011919c824 */ /* 0x000fe400078e0a04 */
[----:B------:R-:W-:Y:S01]  /*1b30*/  @!P3 IADD3 R18, PT, PT, -R18, RZ, RZ ;  /* 0x000000ff1212b210 */ /* 0x000fe20007ffe1ff */
[----:B------:R-:W-:Y:S02]  /*1b40*/  @!P4 VIADD R24, R24, 0x1 ;  /* 0x000000011818c836 */ /* 0x000fe40000000000 */
[----:B------:R-:W-:Y:S02]  /*1b50*/  ISETP.GE.U32.AND P1, PT, R25, R4, PT ;  /* 0x000000041900720c */ /* 0x000fe40003f26070 */
[----:B------:R-:W-:Y:S01]  /*1b60*/  SEL R19, R7, R18, !P0 ;  /* 0x0000001207137207 */ /* 0x000fe20004000000 */
[----:B------:R-:W-:Y:S01]  /*1b70*/  IMAD.HI.U32 R18, R2, 0xa, RZ ;  /* 0x0000000a02127827 */ /* 0x000fe200078e00ff */
[----:B0-----:R-:W-:Y:S02]  /*1b80*/  DFMA R10, R10, R22, RZ ;  /* 0x000000160a0a722b */ /* 0x001fe400000000ff */
[C---:B------:R-:W-:Y:S01]  /*1b90*/  IADD3 R26, PT, PT, -R19.reuse, RZ, RZ ;  /* 0x000000ff131a7210 */ /* 0x040fe20007ffe1ff */
[----:B------:R-:W-:-:S02]  /*1ba0*/  IMAD R22, R19, UR5, R0 ;  /* 0x0000000513167c24 */ /* 0x000fc4000f8e0200 */
[----:B------:R-:W-:Y:S02]  /*1bb0*/  IMAD.MOV R25, RZ, RZ, -R18 ;  /* 0x000000ffff197224 */ /* 0x000fe400078e0a12 */
[----:B------:R-:W-:Y:S02]  /*1bc0*/  IMAD R23, R3, R26, 0x8 ;  /* 0x0000000803177424 */ /* 0x000fe400078e021a */
[----:B------:R-:W-:Y:S02]  /*1bd0*/  @P1 VIADD R24, R24, 0x1 ;  /* 0x0000000118181836 */ /* 0x000fe40000000000 */
[----:B------:R-:W-:Y:S01]  /*1be0*/  IMAD R19, R4, R25, 0xa ;  /* 0x0000000a04137424 */ /* 0x000fe200078e0219 */
[----:B------:R-:W-:Y:S01]  /*1bf0*/  IADD3 R23, PT, PT, R22, R23, RZ ;  /* 0x0000001716177210 */ /* 0x000fe20007ffe0ff */
[----:B------:R-:W-:Y:S02]  /*1c00*/  @!P2 IMAD.MOV R24, RZ, RZ, -R24 ;  /* 0x000000ffff18a224 */ /* 0x000fe400078e0a18 */
[----:B------:R-:W-:Y:S01]  /*1c10*/  IMAD.HI.U32 R26, R2, 0xc, RZ ;  /* 0x0000000c021a7827 */ /* 0x000fe200078e00ff */
[----:B------:R-:W-:-:S02]  /*1c20*/  ISETP.GT.U32.AND P2, PT, R4, R19, PT ;  /* 0x000000130400720c */ /* 0x000fc40003f44070 */
[----:B------:R-:W-:Y:S01]  /*1c30*/  SEL R25, R7, R24, !P0 ;  /* 0x0000001807197207 */ /* 0x000fe20004000000 */
[----:B------:R-:W-:Y:S01]  /*1c40*/  IMAD R22, R23, 0x8, R6 ;  /* 0x0000000817167824 */ /* 0x000fe200078e0206 */
[----:B-1----:R-:W-:-:S03]  /*1c50*/  DFMA R14, R14, R8, R10 ;  /* 0x000000080e0e722b */ /* 0x002fc6000000000a */
[----:B------:R-:W-:Y:S01]  /*1c60*/  IMAD.MOV R24, RZ, RZ, -R25 ;  /* 0x000000ffff187224 */ /* 0x000fe200078e0a19 */
[----:B------:R-:W-:Y:S01]  /*1c70*/  LDS.128 R8, [UR4+0x40] ;  /* 0x00004004ff087984 */ /* 0x000fe20008000c00 */
[----:B------:R-:W-:Y:S02]  /*1c80*/  IMAD R25, R25, UR5, R0 ;  /* 0x0000000519197c24 */ /* 0x000fe4000f8e0200 */
[----:B------:R-:W-:Y:S01]  /*1c90*/  IMAD R24, R3, R24, 0x9 ;  /* 0x0000000903187424 */ /* 0x000fe200078e0218 */
[----:B------:R-:W0:Y:S01]  /*1ca0*/  LDS.64 R22, [R22] ;  /* 0x0000000016167984 */ /* 0x000e220000000a00 */
[----:B------:R-:W-:Y:S01]  /*1cb0*/  @!P2 IMAD.IADD R19, R19, 0x1, -R4 ;  /* 0x000000011313a824 */ /* 0x000fe200078e0a04 */
[----:B------:R-:W-:Y:S02]  /*1cc0*/  @!P2 IADD3 R18, PT, PT, R18, 0x1, RZ ;  /* 0x000000011212a810 */ /* 0x000fe40007ffe0ff */
[----:B------:R-:W-:Y:S02]  /*1cd0*/  IADD3 R25, PT, PT, R25, R24, RZ ;  /* 0x0000001819197210 */ /* 0x000fe40007ffe0ff */
[----:B------:R-:W-:-:S02]  /*1ce0*/  ISETP.GE.U32.AND P1, PT, R19, R4, PT ;  /* 0x000000041300720c */ /* 0x000fc40003f26070 */
[----:B------:R-:W-:Y:S01]  /*1cf0*/  LOP3.LUT R19, R3, 0xa, RZ, 0x3c, !PT ;  /* 0x0000000a03137812 */ /* 0x000fe200078e3cff */
[----:B------:R-:W-:-:S03]  /*1d00*/  IMAD R25, R25, 0x8, R6 ;  /* 0x0000000819197824 */ /* 0x000fc600078e0206 */
[----:B------:R-:W-:-:S03]  /*1d10*/  ISETP.GE.AND P3, PT, R19, RZ, PT ;  /* 0x000000ff1300720c */ /* 0x000fc60003f66270 */
[----:B------:R-:W1:Y:S04]  /*1d20*/  LDS.64 R24, [R25] ;  /* 0x0000000019187984 */ /* 0x000e680000000a00 */
[----:B------:R-:W-:-:S06]  /*1d30*/  @P1 VIADD R18, R18, 0x1 ;  /* 0x0000000112121836 */ /* 0x000fcc0000000000 */
[----:B------:R-:W-:-:S05]  /*1d40*/  @!P3 IMAD.MOV R18, RZ, RZ, -R18 ;  /* 0x000000ffff12b224 */ /* 0x000fca00078e0a12 */
[----:B------:R-:W-:Y:S01]  /*1d50*/  SEL R19, R7, R18, !P0 ;  /* 0x0000001207137207 */ /* 0x000fe20004000000 */
[----:B------:R-:W-:Y:S01]  /*1d60*/  IMAD.HI.U32 R18, R2, 0xb, RZ ;  /* 0x0000000b02127827 */ /* 0x000fe200078e00ff */
[----:B0-----:R-:W-:Y:S02]  /*1d70*/  DFMA R16, R8, R22, R16 ;  /* 0x000000160810722b */ /* 0x001fe40000000010 */
[C---:B------:R-:W-:Y:S01]  /*1d80*/  IADD3 R22, PT, PT, -R19.reuse, RZ, RZ ;  /* 0x000000ff13167210 */ /* 0x040fe20007ffe1ff */
[----:B------:R-:W-:Y:S02]  /*1d90*/  IMAD.MOV R23, RZ, RZ, -R18 ;  /* 0x000000ffff177224 */ /* 0x000fe400078e0a12 */
[----:B------:R-:W-:Y:S02]  /*1da0*/  IMAD R8, R19, UR5, R0 ;  /* 0x0000000513087c24 */ /* 0x000fe4000f8e0200 */
[----:B------:R-:W-:Y:S02]  /*1db0*/  IMAD R9, R3, R22, 0xa ;  /* 0x0000000a03097424 */ /* 0x000fe400078e0216 */
[----:B------:R-:W-:-:S02]  /*1dc0*/  IMAD R19, R4, R23, 0xb ;  /* 0x0000000b04137424 */ /* 0x000fc400078e0217 */
[----:B------:R-:W-:-:S03]  /*1dd0*/  IMAD.IADD R9, R8, 0x1, R9 ;  /* 0x0000000108097824 */ /* 0x000fc600078e0209 */
[C---:B------:R-:W-:Y:S01]  /*1de0*/  ISETP.GT.U32.AND P2, PT, R4.reuse, R19, PT ;  /* 0x000000130400720c */ /* 0x040fe20003f44070 */
[----:B-1----:R-:W-:Y:S01]  /*1df0*/  DFMA R20, R10, R24, R20 ;  /* 0x000000180a14722b */ /* 0x002fe20000000014 */
[----:B------:R-:W-:Y:S01]  /*1e00*/  LEA R22, R9, R6, 0x3 ;  /* 0x0000000609167211 */ /* 0x000fe200078e18ff */
[----:B------:R-:W-:Y:S01]  /*1e10*/  IMAD.MOV R25, RZ, RZ, -R26 ;  /* 0x000000ffff197224 */ /* 0x000fe200078e0a1a */
[----:B------:R-:W-:Y:S03]  /*1e20*/  LDS.128 R8, [UR4+0x50] ;  /* 0x00005004ff087984 */ /* 0x000fe60008000c00 */
[----:B------:R-:W-:Y:S01]  /*1e30*/  IMAD R25, R4, R25, 0xc ;  /* 0x0000000c04197424 */ /* 0x000fe200078e0219 */
[----:B------:R-:W0:Y:S05]  /*1e40*/  LDS.64 R22, [R22] ;  /* 0x0000000016167984 */ /* 0x000e2a0000000a00 */
[----:B------:R-:W-:Y:S01]  /*1e50*/  @!P2 IMAD.IADD R19, R19, 0x1, -R4 ;  /* 0x000000011313a824 */ /* 0x000fe200078e0a04 */
[----:B------:R-:W-:-:S02]  /*1e60*/  @!P2 IADD3 R18, PT, PT, R18, 0x1, RZ ;  /* 0x000000011212a810 */ /* 0x000fc40007ffe0ff */
[----:B------:R-:W-:Y:S02]  /*1e70*/  ISETP.GT.U32.AND P2, PT, R4, R25, PT ;  /* 0x000000190400720c */ /* 0x000fe40003f44070 */
[----:B------:R-:W-:Y:S02]  /*1e80*/  ISETP.GE.U32.AND P1, PT, R19, R4, PT ;  /* 0x000000041300720c */ /* 0x000fe40003f26070 */
[----:B------:R-:W-:-:S04]  /*1e90*/  LOP3.LUT R19, R3, 0xb, RZ, 0x3c, !PT ;  /* 0x0000000b03137812 */ /* 0x000fc800078e3cff */
[----:B------:R-:W-:-:S05]  /*1ea0*/  ISETP.GE.AND P3, PT, R19, RZ, PT ;  /* 0x000000ff1300720c */ /* 0x000fca0003f66270 */
[----:B------:R-:W-:Y:S01]  /*1eb0*/  @!P2 IMAD.IADD R25, R25, 0x1, -R4 ;  /* 0x000000011919a824 */ /* 0x000fe200078e0a04 */
[----:B------:R-:W-:Y:S01]  /*1ec0*/  @!P2 IADD3 R26, PT, PT, R26, 0x1, RZ ;  /* 0x000000011a1aa810 */ /* 0x000fe20007ffe0ff */
[----:B------:R-:W-:-:S03]  /*1ed0*/  @P1 VIADD R18, R18, 0x1 ;  /* 0x0000000112121836 */ /* 0x000fc60000000000 */
[----:B------:R-:W-:Y:S01]  /*1ee0*/  ISETP.GE.U32.AND P1, PT, R25, R4, PT ;  /* 0x000000041900720c */ /* 0x000fe20003f26070 */
[----:B------:R-:W-:-:S04]  /*1ef0*/  IMAD.HI.U32 R25, R2, 0xf, RZ ;  /* 0x0000000f02197827 */ /* 0x000fc800078e00ff */
[----:B------:R-:W-:-:S05]  /*1f00*/  @!P3 IMAD.MOV R18, RZ, RZ, -R18 ;  /* 0x000000ffff12b224 */ /* 0x000fca00078e0a12 */
[----:B------:R-:W-:-:S03]  /*1f10*/  SEL R27, R7, R18, !P0 ;  /* 0x00000012071b7207 */ /* 0x000fc60004000000 */
[----:B------:R-:W-:Y:S01]  /*1f20*/  @P1 VIADD R26, R26, 0x1 ;  /* 0x000000011a1a1836 */ /* 0x000fe20000000000 */
[C---:B------:R-:W-:Y:S01]  /*1f30*/  IADD3 R24, PT, PT, -R27.reuse, RZ, RZ ;  /* 0x000000ff1b187210 */ /* 0x040fe20007ffe1ff */
[----:B0-----:R-:W-:Y:S01]  /*1f40*/  DFMA R18, R8, R22, R12 ;  /* 0x000000160812722b */ /* 0x001fe2000000000c */
[----:B------:R-:W-:Y:S01]  /*1f50*/  IMAD R27, R27, UR5, R0 ;  /* 0x000000051b1b7c24 */ /* 0x000fe2000f8e0200 */
[----:B------:R-:W-:Y:S01]  /*1f60*/  LOP3.LUT R22, R3, 0xc, RZ, 0x3c, !PT ;  /* 0x0000000c03167812 */ /* 0x000fe200078e3cff */
[----:B------:R-:W-:-:S03]  /*1f70*/  IMAD.HI.U32 R12, R2, 0xd, RZ ;  /* 0x0000000d020c7827 */ /* 0x000fc600078e00ff */
[----:B------:R-:W-:Y:S01]  /*1f80*/  ISETP.GE.AND P3, PT, R22, RZ, PT ;  /* 0x000000ff1600720c */ /* 0x000fe20003f66270 */
[----:B------:R-:W-:Y:S02]  /*1f90*/  IMAD R8, R3, R24, 0xb ;  /* 0x0000000b03087424 */ /* 0x000fe400078e0218 */
[----:B------:R-:W-:-:S03]  /*1fa0*/  IMAD.HI.U32 R24, R2, 0xe, RZ ;  /* 0x0000000e02187827 */ /* 0x000fc600078e00ff */
[----:B------:R-:W-:Y:S01]  /*1fb0*/  IADD3 R27, PT, PT, R27, R8, RZ ;  /* 0x000000081b1b7210 */ /* 0x000fe20007ffe0ff */
[----:B------:R-:W-:Y:S02]  /*1fc0*/  IMAD.MOV R9, RZ, RZ, -R12 ;  /* 0x000000ffff097224 */ /* 0x000fe400078e0a0c */
[----:B------:R-:W-:Y:S02]  /*1fd0*/  IMAD.MOV R13, RZ, RZ, -R24 ;  /* 0x000000ffff0d7224 */ /* 0x000fe400078e0a18 */
[----:B------:R-:W-:Y:S02]  /*1fe0*/  IMAD R22, R27, 0x8, R6 ;  /* 0x000000081b167824 */ /* 0x000fe400078e0206 */
[----:B------:R-:W-:Y:S01]  /*1ff0*/  IMAD R9, R4, R9, 0xd ;  /* 0x0000000d04097424 */ /* 0x000fe200078e0209 */
[----:B------:R-:W-:Y:S01]  /*2000*/  @!P3 IADD3 R26, PT, PT, -R26, RZ, RZ ;  /* 0x000000ff1a1ab210 */ /* 0x000fe20007ffe1ff */
[C---:B------:R-:W-:Y:S02]  /*2010*/  IMAD R13, R4.reuse, R13, 0xe ;  /* 0x0000000e040d7424 */ /* 0x040fe400078e020d */
[----:B------:R-:W0:Y:S01]  /*2020*/  LDS.64 R22, [R22] ;  /* 0x0000000016167984 */ /* 0x000e220000000a00 */
[----:B------:R-:W-:Y:S01]  /*2030*/  IMAD.MOV R27, RZ, RZ, -R25 ;  /* 0x000000ffff1b7224 */ /* 0x000fe200078e0a19 */
[----:B------:R-:W-:-:S02]  /*2040*/  ISETP.GT.U32.AND P6, PT, R4, R9, PT ;  /* 0x000000090400720c */ /* 0x000fc40003fc4070 */
[C---:B------:R-:W-:Y:S01]  /*2050*/  ISETP.GT.U32.AND P1, PT, R4.reuse, R13, PT ;  /* 0x0000000d0400720c */ /* 0x040fe20003f24070 */
[----:B------:R-:W-:Y:S01]  /*2060*/  IMAD R27, R4, R27, 0xf ;  /* 0x0000000f041b7424 */ /* 0x000fe200078e021b */
[----:B------:R-:W-:-:S04]  /*2070*/  SEL R29, R7, R26, !P0 ;  /* 0x0000001a071d7207 */ /* 0x000fc80004000000 */
[----:B------:R-:W-:Y:S01]  /*2080*/  ISETP.GT.U32.AND P2, PT, R4, R27, PT ;  /* 0x0000001b0400720c */ /* 0x000fe20003f44070 */
[----:B------:R-:W-:Y:S02]  /*2090*/  IMAD.MOV R8, RZ, RZ, -R29 ;  /* 0x000000ffff087224 */ /* 0x000fe400078e0a1d */
[----:B------:R-:W-:Y:S02]  /*20a0*/  IMAD R29, R29, UR5, R0 ;  /* 0x000000051d1d7c24 */ /* 0x000fe4000f8e0200 */
[----:B------:R-:W-:Y:S01]  /*20b0*/  @!P6 IMAD.IADD R9, R9, 0x1, -R4 ;  /* 0x000000010909e824 */ /* 0x000fe200078e0a04 */
[----:B------:R-:W-:Y:S01]  /*20c0*/  @!P6 IADD3 R12, PT, PT, R12, 0x1, RZ ;  /* 0x000000010c0ce810 */ /* 0x000fe20007ffe0ff */
[----:B------:R-:W-:Y:S01]  /*20d0*/  IMAD R8, R3, R8, 0xc ;  /* 0x0000000c03087424 */ /* 0x000fe200078e0208 */
[-C--:B------:R-:W-:Y:S01]  /*20e0*/  @!P1 IADD3 R13, PT, PT, R13, -R4.reuse, RZ ;  /* 0x800000040d0d9210 */ /* 0x080fe20007ffe0ff */
[----:B------:R-:W-:Y:S01]  /*20f0*/  @!P1 VIADD R24, R24, 0x1 ;  /* 0x0000000118189836 */ /* 0x000fe20000000000 */
[----:B------:R-:W-:-:S02]  /*2100*/  ISETP.GE.U32.AND P3, PT, R9, R4, PT ;  /* 0x000000040900720c */ /* 0x000fc40003f66070 */
[-C--:B------:R-:W-:Y:S01]  /*2110*/  ISETP.GE.U32.AND P4, PT, R13, R4.reuse, PT ;  /* 0x000000040d00720c */ /* 0x080fe20003f86070 */
[----:B------:R-:W-:Y:S01]  /*2120*/  @!P2 IMAD.IADD R27, R27, 0x1, -R4 ;  /* 0x000000011b1ba824 */ /* 0x000fe200078e0a04 */
[----:B------:R-:W-:Y:S01]  /*2130*/  LOP3.LUT R9, R3, 0xe, RZ, 0x3c, !PT ;  /* 0x0000000e03097812 */ /* 0x000fe200078e3cff */
[----:B------:R-:W-:Y:S01]  /*2140*/  IMAD.IADD R13, R29, 0x1, R8 ;  /* 0x000000011d0d7824 */ /* 0x000fe200078e0208 */
[----:B------:R-:W-:Y:S01]  /*2150*/  LOP3.LUT R8, R3, 0xd, RZ, 0x3c, !PT ;  /* 0x0000000d03087812 */ /* 0x000fe200078e3cff */
[----:B------:R-:W-:Y:S01]  /*2160*/  @!P2 VIADD R25, R25, 0x1 ;  /* 0x000000011919a836 */ /* 0x000fe20000000000 */
[----:B------:R-:W-:Y:S02]  /*2170*/  ISETP.GE.U32.AND P5, PT, R27, R4, PT ;  /* 0x000000041b00720c */ /* 0x000fe40003fa6070 */
[----:B------:R-:W-:Y:S02]  /*2180*/  ISETP.GE.AND P6, PT, R8, RZ, PT ;  /* 0x000000ff0800720c */ /* 0x000fe40003fc6270 */
[----:B------:R-:W-:Y:S01]  /*2190*/  LOP3.LUT R8, R3, 0xf, RZ, 0x3c, !PT ;  /* 0x0000000f03087812 */ /* 0x000fe200078e3cff */
[----:B------:R-:W-:Y:S01]  /*21a0*/  @P3 VIADD R12, R12, 0x1 ;  /* 0x000000010c0c3836 */ /* 0x000fe20000000000 */
[----:B------:R-:W-:-:S02]  /*21b0*/  ISETP.GE.AND P3, PT, R9, RZ, PT ;  /* 0x000000ff0900720c */ /* 0x000fc40003f66270 */
[----:B------:R-:W-:Y:S02]  /*21c0*/  LEA R13, R13, R6, 0x3 ;  /* 0x000000060d0d7211 */ /* 0x000fe400078e18ff */
[----:B------:R-:W-:Y:S01]  /*21d0*/  @P4 IADD3 R24, PT, PT, R24, 0x1, RZ ;  /* 0x0000000118184810 */ /* 0x000fe20007ffe0ff */
[----:B0-----:R-:W-:Y:S02]  /*21e0*/  DFMA R22, R10, R22, R14 ;  /* 0x000000160a16722b */ /* 0x001fe4000000000e */
[----:B------:R-:W-:Y:S01]  /*21f0*/  @P5 VIADD R25, R25, 0x1 ;  /* 0x0000000119195836 */ /* 0x000fe20000000000 */
[----:B------:R-:W-:Y:S01]  /*2200*/  ISETP.GE.AND P1, PT, R8, RZ, PT ;  /* 0x000000ff0800720c */ /* 0x000fe20003f26270 */
[----:B------:R-:W-:Y:S01]  /*2210*/  IMAD.MOV.U32 R14, RZ, RZ, R12 ;  /* 0x000000ffff0e7224 */ /* 0x000fe200078e000c */
[----:B------:R-:W-:Y:S02]  /*2220*/  LDS.128 R8, [UR4+0x60] ;  /* 0x00006004ff087984 */ /* 0x000fe40008000c00 */
[----:B------:R-:W-:Y:S01]  /*2230*/  MOV R26, R25 ;  /* 0x00000019001a7202 */ /* 0x000fe20000000f00 */
[----:B------:R-:W-:Y:S01]  /*2240*/  @!P6 IMAD.MOV R14, RZ, RZ, -R14 ;  /* 0x000000ffff0ee224 */ /* 0x000fe200078e0a0e */
[----:B------:R-:W0:Y:S01]  /*2250*/  LDS.64 R12, [R13] ;  /* 0x000000000d0c7984 */ /* 0x000e220000000a00 */
[----:B------:R-:W-:-:S03]  /*2260*/  @!P3 IMAD.MOV R24, RZ, RZ, -R24 ;  /* 0x000000ffff18b224 */ /* 0x000fc600078e0a18 */
[C---:B------:R-:W-:Y:S02]  /*2270*/  SEL R25, R7.reuse, R14, !P0 ;  /* 0x0000000e07197207 */ /* 0x040fe40004000000 */
[----:B------:R-:W-:Y:S01]  /*2280*/  SEL R15, R7, R24, !P0 ;  /* 0x00000018070f7207 */ /* 0x000fe20004000000 */
[----:B------:R-:W-:Y:S01]  /*2290*/  @!P1 IMAD.MOV R26, RZ, RZ, -R26 ;  /* 0x000000ffff1a9224 */ /* 0x000fe200078e0a1a */
[C---:B------:R-:W-:Y:S01]  /*22a0*/  IADD3 R14, PT, PT, -R25.reuse, RZ, RZ ;  /* 0x000000ff190e7210 */ /* 0x040fe20007ffe1ff */
[--C-:B------:R-:W-:Y:S02]  /*22b0*/  IMAD R25, R25, UR5, R0.reuse ;  /* 0x0000000519197c24 */ /* 0x100fe4000f8e0200 */
[----:B------:R-:W-:Y:S01]  /*22c0*/  IMAD.MOV R24, RZ, RZ, -R15 ;  /* 0x000000ffff187224 */ /* 0x000fe200078e0a0f */
[----:B------:R-:W-:Y:S01]  /*22d0*/  SEL R7, R7, R26, !P0 ;  /* 0x0000001a07077207 */ /* 0x000fe20004000000 */
[----:B------:R-:W-:Y:S02]  /*22e0*/  IMAD R14, R3, R14, 0xd ;  /* 0x0000000d030e7424 */ /* 0x000fe400078e020e */
[----:B------:R-:W-:-:S02]  /*22f0*/  IMAD R15, R15, UR5, R0 ;  /* 0x000000050f0f7c24 */ /* 0x000fc4000f8e0200 */
[----:B------:R-:W-:Y:S02]  /*2300*/  IMAD.IADD R25, R25, 0x1, R14 ;  /* 0x0000000119197824 */ /* 0x000fe400078e020e */
[----:B------:R-:W-:Y:S02]  /*2310*/  IMAD R14, R3, R24, 0xe ;  /* 0x0000000e030e7424 */ /* 0x000fe400078e0218 */
[----:B------:R-:W-:Y:S01]  /*2320*/  IMAD.MOV R26, RZ, RZ, -R7 ;  /* 0x000000ffff1a7224 */ /* 0x000fe200078e0a07 */
[----:B------:R-:W-:Y:S01]  /*2330*/  LEA R25, R25, R6, 0x3 ;  /* 0x0000000619197211 */ /* 0x000fe200078e18ff */
[----:B------:R-:W-:Y:S02]  /*2340*/  IMAD.IADD R15, R15, 0x1, R14 ;  /* 0x000000010f0f7824 */ /* 0x000fe400078e020e */
[----:B------:R-:W-:Y:S02]  /*2350*/  IMAD R7, R7, UR5, R0 ;  /* 0x0000000507077c24 */ /* 0x000fe4000f8e0200 */
[----:B------:R-:W-:Y:S01]  /*2360*/  IMAD R14, R3, R26, 0xf ;  /* 0x0000000f030e7424 */ /* 0x000fe200078e021a */
[----:B------:R-:W1:Y:S01]  /*2370*/  LDS.64 R24, [R25] ;  /* 0x0000000019187984 */ /* 0x000e620000000a00 */
[----:B------:R-:W-:-:S03]  /*2380*/  IMAD R26, R15, 0x8, R6 ;  /* 0x000000080f1a7824 */ /* 0x000fc600078e0206 */
[----:B------:R-:W-:-:S03]  /*2390*/  IADD3 R7, PT, PT, R7, R14, RZ ;  /* 0x0000000e07077210 */ /* 0x000fc60007ffe0ff */
[----:B------:R-:W-:Y:S02]  /*23a0*/  LDS.64 R26, [R26] ;  /* 0x000000001a1a7984 */ /* 0x000fe40000000a00 */
[----:B------:R-:W-:Y:S01]  /*23b0*/  IMAD R7, R7, 0x8, R6 ;  /* 0x0000000807077824 */ /* 0x000fe200078e0206 */
[----:B0-----:R-:W-:Y:S01]  /*23c0*/  DFMA R16, R8, R12, R16 ;  /* 0x0000000c0810722b */ /* 0x001fe20000000010 */
[----:B------:R-:W0:Y:S04]  /*23d0*/  LDS.128 R12, [UR4+0x70] ;  /* 0x00007004ff0c7984 */ /* 0x000e280008000c00 */
[----:B------:R2:W3:Y:S01]  /*23e0*/  LDS.64 R8, [R7] ;  /* 0x0000000007087984 */ /* 0x0004e20000000a00 */
[----:B-1----:R-:W-:Y:S01]  /*23f0*/  DFMA R20, R10, R24, R20 ;  /* 0x000000180a14722b */ /* 0x002fe20000000014 */
[----:B------:R-:W-:-:S04]  /*2400*/  LEA.HI R10, R5, 0x1, RZ, 0x1e ;  /* 0x00000001050a7811 */ /* 0x000fc800078ff0ff */
[----:B------:R-:W-:-:S04]  /*2410*/  LOP3.LUT R10, R10, 0x7ffffffc, RZ, 0xc0, !PT ;  /* 0x7ffffffc0a0a7812 */ /* 0x000fc800078ec0ff */
[----:B--2---:R-:W-:-:S04]  /*2420*/  IADD3 R7, PT, PT, -R10, 0x4, RZ ;  /* 0x000000040a077810 */ /* 0x004fc80007ffe1ff */
[----:B------:R-:W-:Y:S01]  /*2430*/  ISETP.NE.AND P0, PT, R7, RZ, PT ;  /* 0x000000ff0700720c */ /* 0x000fe20003f05270 */
[----:B0-----:R-:W-:Y:S01]  /*2440*/  DFMA R18, R12, R26, R18 ;  /* 0x0000001a0c12722b */ /* 0x001fe20000000012 */
[----:B------:R-:W-:Y:S01]  /*2450*/  IMAD R13, R3, R3, RZ ;  /* 0x00000003030d7224 */ /* 0x000fe200078e02ff */
[----:B---3--:R-:W-:Y:S01]  /*2460*/  DFMA R22, R14, R8, R22 ;  /* 0x000000080e16722b */ /* 0x008fe20000000016 */
[----:B------:R-:W-:-:S09]  /*2470*/  MOV R12, 0x10 ;  /* 0x00000010000c7802 */ /* 0x000fd20000000f00 */
[----:B------:R-:W-:Y:S05]  /*2480*/  @!P0 BRA `(.L_x_14) ;  /* 0x0000001400cc8947 */ /* 0x000fea0003800000 */
[----:B------:R-:W0:Y:S01]  /*2490*/  LDCU UR5, c[0x0][0x3a4] ;  /* 0x00007480ff0577ac */ /* 0x000e220008000800 */
[----:B------:R-:W-:-:S12]  /*24a0*/  UIADD3 UR4, UPT, UPT, UR4, 0xc0, URZ ;  /* 0x000000c004047890 */ /* 0x000fd8000fffe0ff */
.L_x_15:
[----:B------:R-:W1:Y:S01]  /*24b0*/  LDC R3, c[0x0][0x3ac] ;  /* 0x0000eb00ff037b82 */ /* 0x000e620000000800 */
[----:B------:R-:W-:Y:S01]  /*24c0*/  IABS R25, R12 ;  /* 0x0000000c00197213 */ /* 0x000fe20000000000 */
[----:B------:R-:W-:Y:S01]  /*24d0*/  VIADD R10, R12, 0x1 ;  /* 0x000000010c0a7836 */ /* 0x000fe20000000000 */
[----:B------:R-:W-:-:S03]  /*24e0*/  IADD3 R7, PT, PT, R7, 0x4, RZ ;  /* 0x0000000407077810 */ /* 0x000fc60007ffe0ff */
[----:B------:R-:W-:-:S04]  /*24f0*/  IMAD.HI.U32 R11, R2, R25, RZ ;  /* 0x00000019020b7227 */ /* 0x000fc800078e00ff */
[----:B------:R-:W-:Y:S01]  /*2500*/  IMAD.MOV R2, RZ, RZ, -R11 ;  /* 0x000000ffff027224 */ /* 0x000fe200078e0a0b */
[----:B-1----:R-:W-:-:S04]  /*2510*/  IABS R15, R3 ;  /* 0x00000003000f7213 */ /* 0x002fc80000000000 */
[----:B------:R-:W1:Y:S01]  /*2520*/  I2F.RP R14, R15 ;  /* 0x0000000f000e7306 */ /* 0x000e620000209400 */
[----:B------:R-:W-:-:S05]  /*2530*/  IMAD R25, R15, R2, R25 ;  /* 0x000000020f197224 */ /* 0x000fca00078e0219 */
[----:B------:R-:W-:Y:S02]  /*2540*/  ISETP.GT.U32.AND P1, PT, R4, R25, PT ;  /* 0x000000190400720c */ /* 0x000fe40003f24070 */
[----:B-1----:R-:W1:Y:S11]  /*2550*/  MUFU.RCP R14, R14 ;  /* 0x0000000e000e7308 */ /* 0x002e760000001000 */
[----:B------:R-:W-:-:S02]  /*2560*/  @!P1 IMAD.IADD R25, R25, 0x1, -R15 ;  /* 0x0000000119199824 */ /* 0x000fc400078e0a0f */
[----:B------:R-:W-:-:S03]  /*2570*/  @!P1 VIADD R11, R11, 0x1 ;  /* 0x000000010b0b9836 */ /* 0x000fc60000000000 */
[----:B------:R-:W-:Y:S02]  /*2580*/  ISETP.GE.U32.AND P0, PT, R25, R4, PT ;  /* 0x000000041900720c */ /* 0x000fe40003f06070 */
[----:B------:R-:W-:Y:S01]  /*2590*/  MOV R4, R15 ;  /* 0x0000000f00047202 */ /* 0x000fe20000000f00 */
[----:B-1----:R-:W-:Y:S01]  /*25a0*/  VIADD R8, R14, 0xffffffe ;  /* 0x0ffffffe0e087836 */ /* 0x002fe20000000000 */
[----:B------:R-:W-:-:S03]  /*25b0*/  IABS R14, R10 ;  /* 0x0000000a000e7213 */ /* 0x000fc60000000000 */
[----:B------:R1:W2:Y:S06]  /*25c0*/  F2I.FTZ.U32.TRUNC.NTZ R9, R8 ;  /* 0x0000000800097305 */ /* 0x0002ac000021f000 */
[----:B------:R-:W-:Y:S02]  /*25d0*/  @P0 IADD3 R11, PT, PT, R11, 0x1, RZ ;  /* 0x000000010b0b0810 */ /* 0x000fe40007ffe0ff */
[----:B------:R-:W-:Y:S01]  /*25e0*/  ISETP.NE.AND P0, PT, R3, RZ, PT ;  /* 0x000000ff0300720c */ /* 0x000fe20003f05270 */
[----:B-1----:R-:W-:Y:S01]  /*25f0*/  IMAD.MOV.U32 R8, RZ, RZ, RZ ;  /* 0x000000ffff087224 */ /* 0x002fe200078e00ff */
[----:B--2---:R-:W-:-:S05]  /*2600*/  IADD3 R24, PT, PT, RZ, -R9, RZ ;  /* 0x80000009ff187210 */ /* 0x004fca0007ffe0ff */
[----:B------:R-:W-:-:S04]  /*2610*/  IMAD R27, R24, R15, RZ ;  /* 0x0000000f181b7224 */ /* 0x000fc800078e02ff */
[----:B------:R-:W-:Y:S01]  /*2620*/  IMAD.HI.U32 R2, R9, R27, R8 ;  /* 0x0000001b09027227 */ /* 0x000fe200078e0008 */
[----:B------:R-:W-:-:S05]  /*2630*/  MOV R9, R14 ;  /* 0x0000000e00097202 */ /* 0x000fca0000000f00 */
[----:B------:R-:W-:-:S04]  /*2640*/  IMAD.HI.U32 R8, R2, R9, RZ ;  /* 0x0000000902087227 */ /* 0x000fc800078e00ff */
[----:B------:R-:W-:-:S04]  /*2650*/  IMAD.MOV R14, RZ, RZ, -R8 ;  /* 0x000000ffff0e7224 */ /* 0x000fc800078e0a08 */
[----:B------:R-:W-:Y:S01]  /*2660*/  IMAD R9, R15, R14, R9 ;  /* 0x0000000e0f097224 */ /* 0x000fe200078e0209 */
[----:B------:R-:W-:-:S04]  /*2670*/  LOP3.LUT R14, R12, R3, RZ, 0x3c, !PT ;  /* 0x000000030c0e7212 */ /* 0x000fc800078e3cff */
[----:B------:R-:W-:Y:S02]  /*2680*/  ISETP.GT.U32.AND P3, PT, R4, R9, PT ;  /* 0x000000090400720c */ /* 0x000fe40003f64070 */
[----:B------:R-:W-:Y:S02]  /*2690*/  ISETP.GE.AND P2, PT, R14, RZ, PT ;  /* 0x000000ff0e00720c */ /* 0x000fe40003f46270 */
[----:B------:R-:W-:-:S09]  /*26a0*/  LOP3.LUT R14, RZ, R3, RZ, 0x33, !PT ;  /* 0x00000003ff0e7212 */ /* 0x000fd200078e33ff */
[----:B------:R-:W-:Y:S02]  /*26b0*/  @!P3 IMAD.IADD R9, R9, 0x1, -R15 ;  /* 0x000000010909b824 */ /* 0x000fe400078e0a0f */
[----:B------:R-:W-:Y:S02]  /*26c0*/  @!P3 VIADD R8, R8, 0x1 ;  /* 0x000000010808b836 */ /* 0x000fe40000000000 */
[----:B------:R-:W-:Y:S01]  /*26d0*/  @!P2 IMAD.MOV R11, RZ, RZ, -R11 ;  /* 0x000000ffff0ba224 */ /* 0x000fe200078e0a0b */
[----:B------:R-:W-:Y:S02]  /*26e0*/  ISETP.GE.U32.AND P1, PT, R9, R4, PT ;  /* 0x000000040900720c */ /* 0x000fe40003f26070 */
[----:B------:R-:W-:-:S04]  /*26f0*/  LOP3.LUT R9, R10, R3, RZ, 0x3c, !PT ;  /* 0x000000030a097212 */ /* 0x000fc800078e3cff */
[----:B------:R-:W-:Y:S02]  /*2700*/  ISETP.GE.AND P4, PT, R9, RZ, PT ;  /* 0x000000ff0900720c */ /* 0x000fe40003f86270 */
[----:B------:R-:W-:-:S05]  /*2710*/  SEL R9, R14, R11, !P0 ;  /* 0x0000000b0e097207 */ /* 0x000fca0004000000 */
[----:B------:R-:W-:Y:S01]  /*2720*/  @P1 IADD3 R8, PT, PT, R8, 0x1, RZ ;  /* 0x0000000108081810 */ /* 0x000fe20007ffe0ff */
[----:B------:R-:W-:-:S04]  /*2730*/  IMAD.MOV R11, RZ, RZ, -R9 ;  /* 0x000000ffff0b7224 */ /* 0x000fc800078e0a09 */
[----:B------:R-:W-:Y:S02]  /*2740*/  IMAD.MOV.U32 R25, RZ, RZ, R8 ;  /* 0x000000ffff197224 */ /* 0x000fe400078e0008 */
[----:B0-----:R-:W-:Y:S02]  /*2750*/  IMAD R8, R9, UR5, R0 ;  /* 0x0000000509087c24 */ /* 0x001fe4000f8e0200 */
[----:B------:R-:W-:Y:S01]  /*2760*/  IMAD R11, R3, R11, R12 ;  /* 0x0000000b030b7224 */ /* 0x000fe200078e020c */
[----:B------:R-:W-:-:S03]  /*2770*/  @!P4 IADD3 R25, PT, PT, -R25, RZ, RZ ;  /* 0x000000ff1919c210 */ /* 0x000fc60007ffe1ff */
[----:B------:R-:W-:Y:S01]  /*2780*/  IMAD.IADD R11, R8, 0x1, R11 ;  /* 0x00000001080b7824 */ /* 0x000fe200078e020b */
[----:B------:R-:W-:-:S04]  /*2790*/  SEL R9, R14, R25, !P0 ;  /* 0x000000190e097207 */ /* 0x000fc80004000000 */
[----:B------:R-:W-:Y:S01]  /*27a0*/  LEA R25, R11, R6, 0x3 ;  /* 0x000000060b197211 */ /* 0x000fe200078e18ff */
[----:B------:R-:W-:Y:S02]  /*27b0*/  IMAD.MOV R8, RZ, RZ, -R9 ;  /* 0x000000ffff087224 */ /* 0x000fe400078e0a09 */
[----:B------:R-:W-:Y:S02]  /*27c0*/  IMAD R9, R9, UR5, R0 ;  /* 0x0000000509097c24 */ /* 0x000fe4000f8e0200 */
[----:B------:R-:W-:Y:S01]  /*27d0*/  IMAD R10, R3, R8, R10 ;  /* 0x00000008030a7224 */ /* 0x000fe200078e020a */
[----:B------:R-:W-:Y:S03]  /*27e0*/  LDS.64 R24, [R25] ;  /* 0x0000000019187984 */ /* 0x000fe60000000a00 */
[----:B------:R-:W-:Y:S02]  /*27f0*/  IMAD.IADD R27, R9, 0x1, R10 ;  /* 0x00000001091b7824 */ /* 0x000fe400078e020a */
[----:B------:R-:W0:Y:S02]  /*2800*/  LDS.128 R8, [UR4+-0x40] ;  /* 0xffffc004ff087984 */ /* 0x000e240008000c00 */
[----:B------:R-:W-:Y:S01]  /*2810*/  IMAD R27, R27, 0x8, R6 ;  /* 0x000000081b1b7824 */ /* 0x000fe200078e0206 */
[----:B0-----:R-:W-:-:S04]  /*2820*/  DFMA R16, R24, R8, R16 ;  /* 0x000000081810722b */ /* 0x001fc80000000010 */
[----:B------:R-:W0:Y:S01]  /*2830*/  LDS.64 R8, [R27] ;  /* 0x000000001b087984 */ /* 0x000e220000000a00 */
[----:B------:R-:W-:-:S04]  /*2840*/  IADD3 R24, PT, PT, R12, 0x2, RZ ;  /* 0x000000020c187810 */ /* 0x000fc80007ffe0ff */
[----:B------:R-:W-:Y:S01]  /*2850*/  IABS R26, R24 ;  /* 0x00000018001a7213 */ /* 0x000fe20000000000 */
[----:B0-----:R-:W-:-:S04]  /*2860*/  DFMA R20, R8, R10, R20 ;  /* 0x0000000a0814722b */ /* 0x001fc80000000014 */
[----:B------:R-:W-:Y:S02]  /*2870*/  IMAD.MOV.U32 R11, RZ, RZ, R26 ;  /* 0x000000ffff0b7224 */ /* 0x000fe400078e001a */
[----:B------:R-:W-:Y:S02]  /*2880*/  VIADD R8, R12, 0x3 ;  /* 0x000000030c087836 */ /* 0x000fe40000000000 */
[----:B------:R-:W-:-:S03]  /*2890*/  IMAD.HI.U32 R10, R2, R11, RZ ;  /* 0x0000000b020a7227 */ /* 0x000fc600078e00ff */
[----:B------:R-:W-:Y:S02]  /*28a0*/  IABS R28, R8 ;  /* 0x00000008001c7213 */ /* 0x000fe40000000000 */
[----:B------:R-:W-:-:S03]  /*28b0*/  IADD3 R26, PT, PT, -R10, RZ, RZ ;  /* 0x000000ff0a1a7210 */ /* 0x000fc60007ffe1ff */
[----:B------:R-:W-:-:S04]  /*28c0*/  IMAD.HI.U32 R9, R2, R28, RZ ;  /* 0x0000001c02097227 */ /* 0x000fc800078e00ff */
[----:B------:R-:W-:Y:S02]  /*28d0*/  IMAD R25, R15, R26, R11 ;  /* 0x0000001a0f197224 */ /* 0x000fe400078e020b */
[----:B------:R-:W-:-:S03]  /*28e0*/  IMAD.MOV R11, RZ, RZ, -R9 ;  /* 0x000000ffff0b7224 */ /* 0x000fc600078e0a09 */
[----:B------:R-:W-:Y:S01]  /*28f0*/  ISETP.GT.U32.AND P3, PT, R4, R25, PT ;  /* 0x000000190400720c */ /* 0x000fe20003f64070 */
[----:B------:R-:W-:-:S05]  /*2900*/  IMAD R11, R15, R11, R28 ;  /* 0x0000000b0f0b7224 */ /* 0x000fca00078e021c */
[----:B------:R-:W-:-:S07]  /*2910*/  ISETP.GT.U32.AND P5, PT, R4, R11, PT ;  /* 0x0000000b0400720c */ /* 0x000fce0003fa4070 */
[----:B------:R-:W-:Y:S02]  /*2920*/  @!P3 IMAD.IADD R25, R25, 0x1, -R15 ;  /* 0x000000011919b824 */ /* 0x000fe400078e0a0f */
[----:B------:R-:W-:-:S03]  /*2930*/  @!P3 VIADD R10, R10, 0x1 ;  /* 0x000000010a0ab836 */ /* 0x000fc60000000000 */
[-C--:B------:R-:W-:Y:S02]  /*2940*/  ISETP.GE.U32.AND P2, PT, R25, R4.reuse, PT ;  /* 0x000000041900720c */ /* 0x080fe40003f46070 */
[----:B------:R-:W-:Y:S02]  /*2950*/  LOP3.LUT R25, R24, R3, RZ, 0x3c, !PT ;  /* 0x0000000318197212 */ /* 0x000fe400078e3cff */
[----:B------:R-:W-:Y:S02]  /*2960*/  @!P5 IADD3 R11, PT, PT, R11, -R15, RZ ;  /* 0x8000000f0b0bd210 */ /* 0x000fe40007ffe0ff */
[----:B------:R-:W-:Y:S02]  /*2970*/  ISETP.GE.AND P4, PT, R25, RZ, PT ;  /* 0x000000ff1900720c */ /* 0x000fe40003f86270 */
[----:B------:R-:W-:Y:S02]  /*2980*/  ISETP.GE.U32.AND P1, PT, R11, R4, PT ;  /* 0x000000040b00720c */ /* 0x000fe40003f26070 */
[----:B------:R-:W-:-:S02]  /*2990*/  LOP3.LUT R11, R8, R3, RZ, 0x3c, !PT ;  /* 0x00000003080b7212 */ /* 0x000fc400078e3cff */
[----:B------:R-:W-:Y:S01]  /*29a0*/  @!P5 IADD3 R9, PT, PT, R9, 0x1, RZ ;  /* 0x000000010909d810 */ /* 0x000fe20007ffe0ff */
[----:B------:R-:W-:Y:S01]  /*29b0*/  @P2 VIADD R10, R10, 0x1 ;  /* 0x000000010a0a2836 */ /* 0x000fe20000000000 */
[----:B------:R-:W-:-:S05]  /*29c0*/  ISETP.GE.AND P2, PT, R11, RZ, PT ;  /* 0x000000ff0b00720c */ /* 0x000fca0003f46270 */
[----:B------:R-:W-:Y:S02]  /*29d0*/  @!P4 IMAD.MOV R10, RZ, RZ, -R10 ;  /* 0x000000ffff0ac224 */ /* 0x000fe400078e0a0a */
[----:B------:R-:W-:-:S03]  /*29e0*/  @P1 VIADD R9, R9, 0x1 ;  /* 0x0000000109091836 */ /* 0x000fc60000000000 */
[----:B------:R-:W-:-:S03]  /*29f0*/  SEL R11, R14, R10, !P0 ;  /* 0x0000000a0e0b7207 */ /* 0x000fc60004000000 */
[----:B------:R-:W-:Y:S02]  /*2a00*/  @!P2 IADD3 R9, PT, PT, -R9, RZ, RZ ;  /* 0x000000ff0909a210 */ /* 0x000fe40007ffe1ff */
[----:B------:R-:W-:Y:S02]  /*2a10*/  IMAD.MOV R10, RZ, RZ, -R11 ;  /* 0x000000ffff0a7224 */ /* 0x000fe400078e0a0b */
[----:B------:R-:W-:Y:S01]  /*2a20*/  IMAD R11, R11, UR5, R0 ;  /* 0x000000050b0b7c24 */ /* 0x000fe2000f8e0200 */
[----:B------:R-:W-:Y:S01]  /*2a30*/  SEL R9, R14, R9, !P0 ;  /* 0x000000090e097207 */ /* 0x000fe20004000000 */
[----:B------:R-:W-:-:S04]  /*2a40*/  IMAD R24, R3, R10, R24 ;  /* 0x0000000a03187224 */ /* 0x000fc800078e0218 */
[----:B------:R-:W-:Y:S01]  /*2a50*/  IMAD.MOV R10, RZ, RZ, -R9 ;  /* 0x000000ffff0a7224 */ /* 0x000fe200078e0a09 */
[----:B------:R-:W-:Y:S01]  /*2a60*/  IADD3 R11, PT, PT, R11, R24, RZ ;  /* 0x000000180b0b7210 */ /* 0x000fe20007ffe0ff */
[----:B------:R-:W-:Y:S02]  /*2a70*/  IMAD R9, R9, UR5, R0 ;  /* 0x0000000509097c24 */ /* 0x000fe4000f8e0200 */
[----:B------:R-:W-:Y:S02]  /*2a80*/  IMAD R8, R3, R10, R8 ;  /* 0x0000000a03087224 */ /* 0x000fe400078e0208 */
[----:B------:R-:W-:Y:S02]  /*2a90*/  IMAD R25, R11, 0x8, R6 ;  /* 0x000000080b197824 */ /* 0x000fe400078e0206 */
[----:B------:R-:W-:Y:S02]  /*2aa0*/  IMAD.IADD R27, R9, 0x1, R8 ;  /* 0x00000001091b7824 */ /* 0x000fe400078e0208 */
[----:B------:R-:W-:Y:S03]  /*2ab0*/  LDS.128 R8, [UR4+-0x30] ;  /* 0xffffd004ff087984 */ /* 0x000fe60008000c00 */
[----:B------:R-:W-:Y:S01]  /*2ac0*/  LEA R27, R27, R6, 0x3 ;  /* 0x000000061b1b7211 */ /* 0x000fe200078e18ff */
[----:B------:R-:W0:Y:S02]  /*2ad0*/  LDS.64 R24, [R25] ;  /* 0x0000000019187984 */ /* 0x000e240000000a00 */
[----:B0-----:R-:W-:-:S02]  /*2ae0*/  DFMA R18, R24, R8, R18 ;  /* 0x000000081812722b */ /* 0x001fc40000000012 */
[----:B------:R-:W0:Y:S01]  /*2af0*/  LDS.64 R8, [R27] ;  /* 0x000000001b087984 */ /* 0x000e220000000a00 */
[----:B------:R-:W-:-:S05]  /*2b00*/  VIADD R24, R12, 0x4 ;  /* 0x000000040c187836 */ /* 0x000fca0000000000 */
[----:B------:R-:W-:Y:S01]  /*2b10*/  IABS R26, R24 ;  /* 0x00000018001a7213 */ /* 0x000fe20000000000 */
[----:B0-----:R-:W-:-:S03]  /*2b20*/  DFMA R22, R8, R10, R22 ;  /* 0x0000000a0816722b */ /* 0x001fc60000000016 */
[----:B------:R-:W-:Y:S01]  /*2b30*/  MOV R11, R26 ;  /* 0x0000001a000b7202 */ /* 0x000fe20000000f00 */
[----:B------:R-:W-:-:S04]  /*2b40*/  VIADD R8, R12, 0x5 ;  /* 0x000000050c087836 */ /* 0x000fc80000000000 */
[----:B------:R-:W-:Y:S01]  /*2b50*/  IMAD.HI.U32 R10, R2, R11, RZ ;  /* 0x0000000b020a7227 */ /* 0x000fe200078e00ff */
[----:B------:R-:W-:-:S03]  /*2b60*/  IABS R28, R8 ;  /* 0x00000008001c7213 */ /* 0x000fc60000000000 */
[----:B------:R-:W-:Y:S02]  /*2b70*/  IMAD.MOV R26, RZ, RZ, -R10 ;  /* 0x000000ffff1a7224 */ /* 0x000fe400078e0a0a */
[----:B------:R-:W-:-:S04]  /*2b80*/  IMAD.HI.U32 R9, R2, R28, RZ ;  /* 0x0000001c02097227 */ /* 0x000fc800078e00ff */
[----:B------:R-:W-:Y:S02]  /*2b90*/  IMAD R25, R15, R26, R11 ;  /* 0x0000001a0f197224 */ /* 0x000fe400078e020b */
[----:B------:R-:W-:-:S03]  /*2ba0*/  IMAD.MOV R11, RZ, RZ, -R9 ;  /* 0x000000ffff0b7224 */ /* 0x000fc600078e0a09 */
[----:B------:R-:W-:Y:S01]  /*2bb0*/  ISETP.GT.U32.AND P3, PT, R4, R25, PT ;  /* 0x000000190400720c */ /* 0x000fe20003f64070 */
[----:B------:R-:W-:-:S05]  /*2bc0*/  IMAD R11, R15, R11, R28 ;  /* 0x0000000b0f0b7224 */ /* 0x000fca00078e021c */
[----:B------:R-:W-:-:S07]  /*2bd0*/  ISETP.GT.U32.AND P5, PT, R4, R11, PT ;  /* 0x0000000b0400720c */ /* 0x000fce0003fa4070 */
[----:B------:R-:W-:Y:S01]  /*2be0*/  @!P3 IADD3 R25, PT, PT, R25, -R15, RZ ;  /* 0x8000000f1919b210 */ /* 0x000fe20007ffe0ff */
[----:B------:R-:W-:-:S03]  /*2bf0*/  @!P3 VIADD R10, R10, 0x1 ;  /* 0x000000010a0ab836 */ /* 0x000fc60000000000 */
[-C--:B------:R-:W-:Y:S02]  /*2c00*/  ISETP.GE.U32.AND P2, PT, R25, R4.reuse, PT ;  /* 0x000000041900720c */ /* 0x080fe40003f46070 */
[-C--:B------:R-:W-:Y:S01]  /*2c10*/  LOP3.LUT R25, R24, R3.reuse, RZ, 0x3c, !PT ;  /* 0x0000000318197212 */ /* 0x080fe200078e3cff */
[----:B------:R-:W-:Y:S02]  /*2c20*/  @!P5 IMAD.IADD R11, R11, 0x1, -R15 ;  /* 0x000000010b0bd824 */ /* 0x000fe400078e0a0f */
[----:B------:R-:W-:Y:S01]  /*2c30*/  @!P5 VIADD R9, R9, 0x1 ;  /* 0x000000010909d836 */ /* 0x000fe20000000000 */
[----:B------:R-:W-:Y:S02]  /*2c40*/  ISETP.GE.AND P4, PT, R25, RZ, PT ;  /* 0x000000ff1900720c */ /* 0x000fe40003f86270 */
[----:B------:R-:W-:Y:S02]  /*2c50*/  ISETP.GE.U32.AND P1, PT, R11, R4, PT ;  /* 0x000000040b00720c */ /* 0x000fe40003f26070 */
[----:B------:R-:W-:-:S03]  /*2c60*/  LOP3.LUT R11, R8, R3, RZ, 0x3c, !PT ;  /* 0x00000003080b7212 */ /* 0x000fc600078e3cff */
[----:B------:R-:W-:Y:S02]  /*2c70*/  @P2 IADD3 R10, PT, PT, R10, 0x1, RZ ;  /* 0x000000010a0a2810 */ /* 0x000fe40007ffe0ff */
[----:B------:R-:W-:-:S04]  /*2c80*/  ISETP.GE.AND P2, PT, R11, RZ, PT ;  /* 0x000000ff0b00720c */ /* 0x000fc80003f46270 */
[----:B------:R-:W-:Y:S02]  /*2c90*/  @!P4 IADD3 R10, PT, PT, -R10, RZ, RZ ;  /* 0x000000ff0a0ac210 */ /* 0x000fe40007ffe1ff */
[----:B------:R-:W-:Y:S02]  /*2ca0*/  @P1 VIADD R9, R9, 0x1 ;  /* 0x0000000109091836 */ /* 0x000fe40000000000 */
[----:B------:R-:W-:-:S05]  /*2cb0*/  SEL R11, R14, R10, !P0 ;  /* 0x0000000a0e0b7207 */ /* 0x000fca0004000000 */
[----:B------:R-:W-:Y:S02]  /*2cc0*/  @!P2 IMAD.MOV R9, RZ, RZ, -R9 ;  /* 0x000000ffff09a224 */ /* 0x000fe400078e0a09 */
[----:B------:R-:W-:Y:S02]  /*2cd0*/  IMAD.MOV R10, RZ, RZ, -R11 ;  /* 0x000000ffff0a7224 */ /* 0x000fe400078e0a0b */
[----:B------:R-:W-:Y:S01]  /*2ce0*/  IMAD R11, R11, UR5, R0 ;  /* 0x000000050b0b7c24 */ /* 0x000fe2000f8e0200 */
[----:B------:R-:W-:Y:S01]  /*2cf0*/  SEL R9, R14, R9, !P0 ;  /* 0x000000090e097207 */ /* 0x000fe20004000000 */
[----:B------:R-:W-:-:S03]  /*2d00*/  IMAD R24, R3, R10, R24 ;  /* 0x0000000a03187224 */ /* 0x000fc600078e0218 */
[----:B------:R-:W-:Y:S01]  /*2d10*/  IADD3 R10, PT, PT, -R9, RZ, RZ ;  /* 0x000000ff090a7210 */ /* 0x000fe20007ffe1ff */
[----:B------:R-:W-:Y:S02]  /*2d20*/  IMAD.IADD R11, R11, 0x1, R24 ;  /* 0x000000010b0b7824 */ /* 0x000fe400078e0218 */
[----:B------:R-:W-:Y:S02]  /*2d30*/  IMAD R9, R9, UR5, R0 ;  /* 0x0000000509097c24 */ /* 0x000fe4000f8e0200 */
[----:B------:R-:W-:Y:S02]  /*2d40*/  IMAD R8, R3, R10, R8 ;  /* 0x0000000a03087224 */ /* 0x000fe400078e0208 */
[----:B------:R-:W-:-:S03]  /*2d50*/  IMAD R25, R11, 0x8, R6 ;  /* 0x000000080b197824 */ /* 0x000fc600078e0206 */
[----:B------:R-:W-:Y:S02]  /*2d60*/  IADD3 R27, PT, PT, R9, R8, RZ ;  /* 0x00000008091b7210 */ /* 0x000fe40007ffe0ff */
[----:B------:R-:W-:Y:S03]  /*2d70*/  LDS.128 R8, [UR4+-0x20] ;  /* 0xffffe004ff087984 */ /* 0x000fe60008000c00 */
[----:B------:R-:W-:Y:S01]  /*2d80*/  IMAD R27, R27, 0x8, R6 ;  /* 0x000000081b1b7824 */ /* 0x000fe200078e0206 */
[----:B------:R-:W0:Y:S02]  /*2d90*/  LDS.64 R24, [R25] ;  /* 0x0000000019187984 */ /* 0x000e240000000a00 */
[----:B0-----:R-:W-:Y:S02]  /*2da0*/  DFMA R16, R24, R8, R16 ;  /* 0x000000081810722b */ /* 0x001fe40000000010 */
[----:B------:R-:W0:Y:S01]  /*2db0*/  LDS.64 R8, [R27] ;  /* 0x000000001b087984 */ /* 0x000e220000000a00 */
[----:B------:R-:W-:-:S05]  /*2dc0*/  VIADD R24, R12, 0x6 ;  /* 0x000000060c187836 */ /* 0x000fca0000000000 */
[----:B------:R-:W-:Y:S01]  /*2dd0*/  IABS R26, R24 ;  /* 0x00000018001a7213 */ /* 0x000fe20000000000 */
[----:B0-----:R-:W-:-:S04]  /*2de0*/  DFMA R20, R8, R10, R20 ;  /* 0x0000000a0814722b */ /* 0x001fc80000000014 */
[----:B------:R-:W-:Y:S01]  /*2df0*/  IMAD.MOV.U32 R11, RZ, RZ, R26 ;  /* 0x000000ffff0b7224 */ /* 0x000fe200078e001a */
[----:B------:R-:W-:-:S03]  /*2e00*/  IADD3 R8, PT, PT, R12, 0x7, RZ ;  /* 0x000000070c087810 */ /* 0x000fc60007ffe0ff */
[----:B------:R-:W-:Y:S01]  /*2e10*/  IMAD.HI.U32 R10, R2, R11, RZ ;  /* 0x0000000b020a7227 */ /* 0x000fe200078e00ff */
[----:B------:R-:W-:-:S03]  /*2e20*/  IABS R28, R8 ;  /* 0x00000008001c7213 */ /* 0x000fc60000000000 */
[----:B------:R-:W-:Y:S02]  /*2e30*/  IMAD.MOV R26, RZ, RZ, -R10 ;  /* 0x000000ffff1a7224 */ /* 0x000fe400078e0a0a */
[----:B------:R-:W-:-:S04]  /*2e40*/  IMAD.HI.U32 R9, R2, R28, RZ ;  /* 0x0000001c02097227 */ /* 0x000fc800078e00ff */
[----:B------:R-:W-:Y:S01]  /*2e50*/  IMAD R25, R15, R26, R11 ;  /* 0x0000001a0f197224 */ /* 0x000fe200078e020b */
[----:B------:R-:W-:-:S04]  /*2e60*/  IADD3 R11, PT, PT, -R9, RZ, RZ ;  /* 0x000000ff090b7210 */ /* 0x000fc80007ffe1ff */
[----:B------:R-:W-:Y:S01]  /*2e70*/  ISETP.GT.U32.AND P3, PT, R4, R25, PT ;  /* 0x000000190400720c */ /* 0x000fe20003f64070 */
[----:B------:R-:W-:-:S05]  /*2e80*/  IMAD R11, R15, R11, R28 ;  /* 0x0000000b0f0b7224 */ /* 0x000fca00078e021c */
[----:B------:R-:W-:-:S07]  /*2e90*/  ISETP.GT.U32.AND P5, PT, R4, R11, PT ;  /* 0x0000000b0400720c */ /* 0x000fce0003fa4070 */
[----:B------:R-:W-:Y:S01]  /*2ea0*/  @!P3 IMAD.IADD R25, R25, 0x1, -R15 ;  /* 0x000000011919b824 */ /* 0x000fe200078e0a0f */
[----:B------:R-:W-:-:S04]  /*2eb0*/  @!P3 IADD3 R10, PT, PT, R10, 0x1, RZ ;  /* 0x000000010a0ab810 */ /* 0x000fc80007ffe0ff */
[----:B------:R-:W-:Y:S01]  /*2ec0*/  ISETP.GE.U32.AND P2, PT, R25, R4, PT ;  /* 0x000000041900720c */ /* 0x000fe20003f46070 */
[----:B------:R-:W-:Y:S01]  /*2ed0*/  @!P5 IMAD.IADD R11, R11, 0x1, -R15 ;  /* 0x000000010b0bd824 */ /* 0x000fe200078e0a0f */
[----:B------:R-:W-:Y:S01]  /*2ee0*/  LOP3.LUT R25, R24, R3, RZ, 0x3c, !PT ;  /* 0x0000000318197212 */ /* 0x000fe200078e3cff */
[----:B------:R-:W-:-:S03]  /*2ef0*/  @!P5 VIADD R9, R9, 0x1 ;  /* 0x000000010909d836 */ /* 0x000fc60000000000 */
[----:B------:R-:W-:Y:S02]  /*2f00*/  ISETP.GE.AND P4, PT, R25, RZ, PT ;  /* 0x000000ff1900720c */ /* 0x000fe40003f86270 */
[----:B------:R-:W-:Y:S02]  /*2f10*/  ISETP.GE.U32.AND P1, PT, R11, R4, PT ;  /* 0x000000040b00720c */ /* 0x000fe40003f26070 */
[----:B------:R-:W-:-:S03]  /*2f20*/  LOP3.LUT R11, R8, R3, RZ, 0x3c, !PT ;  /* 0x00000003080b7212 */ /* 0x000fc600078e3cff */
[----:B------:R-:W-:Y:S01]  /*2f30*/  @P2 VIADD R10, R10, 0x1 ;  /* 0x000000010a0a2836 */ /* 0x000fe20000000000 */
[----:B------:R-:W-:-:S05]  /*2f40*/  ISETP.GE.AND P2, PT, R11, RZ, PT ;  /* 0x000000ff0b00720c */ /* 0x000fca0003f46270 */
[----:B------:R-:W-:Y:S02]  /*2f50*/  @!P4 IMAD.MOV R10, RZ, RZ, -R10 ;  /* 0x000000ffff0ac224 */ /* 0x000fe400078e0a0a */
[----:B------:R-:W-:-:S03]  /*2f60*/  @P1 IADD3 R9, PT, PT, R9, 0x1, RZ ;  /* 0x0000000109091810 */ /* 0x000fc60007ffe0ff */
[----:B------:R-:W-:-:S03]  /*2f70*/  SEL R11, R14, R10, !P0 ;  /* 0x0000000a0e0b7207 */ /* 0x000fc60004000000 */
[----:B------:R-:W-:Y:S01]  /*2f80*/  @!P2 IMAD.MOV R9, RZ, RZ, -R9 ;  /* 0x000000ffff09a224 */ /* 0x000fe200078e0a09 */
[C---:B------:R-:W-:Y:S01]  /*2f90*/  IADD3 R10, PT, PT, -R11.reuse, RZ, RZ ;  /* 0x000000ff0b0a7210 */ /* 0x040fe20007ffe1ff */
[----:B------:R-:W-:-:S03]  /*2fa0*/  IMAD R11, R11, UR5, R0 ;  /* 0x000000050b0b7c24 */ /* 0x000fc6000f8e0200 */
[----:B------:R-:W-:Y:S01]  /*2fb0*/  SEL R9, R14, R9, !P0 ;  /* 0x000000090e097207 */ /* 0x000fe20004000000 */
[----:B------:R-:W-:-:S04]  /*2fc0*/  IMAD R24, R3, R10, R24 ;  /* 0x0000000a03187224 */ /* 0x000fc800078e0218 */
[----:B------:R-:W-:Y:S02]  /*2fd0*/  IMAD.IADD R11, R11, 0x1, R24 ;  /* 0x000000010b0b7824 */ /* 0x000fe400078e0218 */
[----:B------:R-:W-:Y:S02]  /*2fe0*/  IMAD.MOV R10, RZ, RZ, -R9 ;  /* 0x000000ffff0a7224 */ /* 0x000fe400078e0a09 */
[----:B------:R-:W-:Y:S01]  /*2ff0*/  IMAD R9, R9, UR5, R0 ;  /* 0x0000000509097c24 */ /* 0x000fe2000f8e0200 */
[----:B------:R-:W-:Y:S01]  /*3000*/  LEA R25, R11, R6, 0x3 ;  /* 0x000000060b197211 */ /* 0x000fe200078e18ff */
[----:B------:R-:W-:-:S04]  /*3010*/  IMAD R8, R3, R10, R8 ;  /* 0x0000000a03087224 */ /* 0x000fc800078e0208 */
[----:B------:R-:W-:Y:S01]  /*3020*/  IMAD.IADD R27, R9, 0x1, R8 ;  /* 0x00000001091b7824 */ /* 0x000fe200078e0208 */
[----:B------:R-:W-:Y:S03]  /*3030*/  LDS.64 R24, [R25] ;  /* 0x0000000019187984 */ /* 0x000fe60000000a00 */
[----:B------:R-:W-:Y:S01]  /*3040*/  IMAD R27, R27, 0x8, R6 ;  /* 0x000000081b1b7824 */ /* 0x000fe200078e0206 */
[----:B------:R-:W0:Y:S02]  /*3050*/  LDS.128 R8, [UR4+-0x10] ;  /* 0xfffff004ff087984 */ /* 0x000e240008000c00 */
[----:B0-----:R-:W-:Y:S02]  /*3060*/  DFMA R18, R24, R8, R18 ;  /* 0x000000081812722b */ /* 0x001fe40000000012 */
        /* <DEDUP_REMOVED lines=40> */
[----:B------:R-:W-:Y:S03]  /*32f0*/  LDS.128 R8, [UR4] ;  /* 0x00000004ff087984 */ /* 0x000fe60008000c00 */
        /* <DEDUP_REMOVED lines=43> */
[----:B------:R-:W-:Y:S03]  /*35b0*/  LDS.128 R8, [UR4+0x10] ;  /* 0x00001004ff087984 */ /* 0x000fe60008000c00 */
        /* <DEDUP_REMOVED lines=45> */
[----:B------:R-:W0:Y:S02]  /*3890*/  LDS.128 R8, [UR4+0x20] ;  /* 0x00002004ff087984 */ /* 0x000e240008000c00 */
[----:B0-----:R-:W-:Y:S02]  /*38a0*/  DFMA R16, R24, R8, R16 ;  /* 0x000000081810722b */ /* 0x001fe40000000010 */
[----:B------:R-:W0:Y:S01]  /*38b0*/  LDS.64 R8, [R27] ;  /* 0x000000001b087984 */ /* 0x000e220000000a00 */
[C---:B------:R-:W-:Y:S01]  /*38c0*/  IADD3 R24, PT, PT, R12.reuse, 0xe, RZ ;  /* 0x0000000e0c187810 */ /* 0x040fe20007ffe0ff */
[----:B0-----:R-:W-:Y:S01]  /*38d0*/  DFMA R20, R8, R10, R20 ;  /* 0x0000000a0814722b */ /* 0x001fe20000000014 */
[----:B------:R-:W-:-:S02]  /*38e0*/  VIADD R8, R12, 0xf ;  /* 0x0000000f0c087836 */ /* 0x000fc40000000000 */
[----:B------:R-:W-:Y:S01]  /*38f0*/  IABS R11, R24 ;  /* 0x00000018000b7213 */ /* 0x000fe20000000000 */
[----:B------:R-:W-:Y:S02]  /*3900*/  VIADD R12, R12, 0x10 ;  /* 0x000000100c0c7836 */ /* 0x000fe40000000000 */
[----:B------:R-:W-:Y:S02]  /*3910*/  IABS R28, R8 ;  /* 0x00000008001c7213 */ /* 0x000fe40000000000 */
[----:B------:R-:W-:-:S04]  /*3920*/  IMAD.HI.U32 R10, R2, R11, RZ ;  /* 0x0000000b020a7227 */ /* 0x000fc800078e00ff */
        /* <DEDUP_REMOVED lines=13> */
[----:B------:R-:W-:Y:S02]  /*3a00*/  ISETP.GE.U32.AND P1, PT, R11, R4, PT ;  /* 0x000000040b00720c */ /* 0x000fe40003f26070 */
[----:B------:R-:W-:Y:S02]  /*3a10*/  LOP3.LUT R11, R8, R3, RZ, 0x3c, !PT ;  /* 0x00000003080b7212 */ /* 0x000fe400078e3cff */
[----:B------:R-:W-:Y:S02]  /*3a20*/  ISETP.GE.AND P4, PT, R15, RZ, PT ;  /* 0x000000ff0f00720c */ /* 0x000fe40003f86270 */
[----:B------:R-:W-:Y:S01]  /*3a30*/  ISETP.GE.AND P3, PT, R11, RZ, PT ;  /* 0x000000ff0b00720c */ /* 0x000fe20003f66270 */
[----:B------:R-:W-:-:S06]  /*3a40*/  @P2 VIADD R10, R10, 0x1 ;  /* 0x000000010a0a2836 */ /* 0x000fcc0000000000 */
[----:B------:R-:W-:-:S04]  /*3a50*/  @P1 IADD3 R9, PT, PT, R9, 0x1, RZ ;  /* 0x0000000109091810 */ /* 0x000fc80007ffe0ff */
[----:B------:R-:W-:Y:S02]  /*3a60*/  @!P4 IMAD.MOV R10, RZ, RZ, -R10 ;  /* 0x000000ffff0ac224 */ /* 0x000fe400078e0a0a */
[----:B------:R-:W-:-:S03]  /*3a70*/  @!P3 IMAD.MOV R9, RZ, RZ, -R9 ;  /* 0x000000ffff09b224 */ /* 0x000fc600078e0a09 */
[C---:B------:R-:W-:Y:S02]  /*3a80*/  SEL R11, R14.reuse, R10, !P0 ;  /* 0x0000000a0e0b7207 */ /* 0x040fe40004000000 */
[----:B------:R-:W-:Y:S02]  /*3a90*/  SEL R9, R14, R9, !P0 ;  /* 0x000000090e097207 */ /* 0x000fe40004000000 */
[C---:B------:R-:W-:Y:S01]  /*3aa0*/  IADD3 R10, PT, PT, -R11.reuse, RZ, RZ ;  /* 0x000000ff0b0a7210 */ /* 0x040fe20007ffe1ff */
[--C-:B------:R-:W-:Y:S01]  /*3ab0*/  IMAD R11, R11, UR5, R0.reuse ;  /* 0x000000050b0b7c24 */ /* 0x100fe2000f8e0200 */
[----:B------:R-:W-:Y:S01]  /*3ac0*/  ISETP.NE.AND P0, PT, R7, RZ, PT ;  /* 0x000000ff0700720c */ /* 0x000fe20003f05270 */
[----:B------:R-:W-:Y:S02]  /*3ad0*/  IMAD.MOV R14, RZ, RZ, -R9 ;  /* 0x000000ffff0e7224 */ /* 0x000fe400078e0a09 */
[----:B------:R-:W-:Y:S02]  /*3ae0*/  IMAD R9, R9, UR5, R0 ;  /* 0x0000000509097c24 */ /* 0x000fe4000f8e0200 */
[----:B------:R-:W-:-:S02]  /*3af0*/  IMAD R8, R3, R14, R8 ;  /* 0x0000000e03087224 */ /* 0x000fc400078e0208 */
[----:B------:R-:W-:-:S03]  /*3b00*/  IMAD R24, R3, R10, R24 ;  /* 0x0000000a03187224 */ /* 0x000fc600078e0218 */
[----:B------:R-:W-:Y:S01]  /*3b10*/  IADD3 R9, PT, PT, R9, R8, RZ ;  /* 0x0000000809097210 */ /* 0x000fe20007ffe0ff */
[----:B------:R-:W-:-:S04]  /*3b20*/  IMAD.IADD R11, R11, 0x1, R24 ;  /* 0x000000010b0b7824 */ /* 0x000fc800078e0218 */
[--C-:B------:R-:W-:Y:S02]  /*3b30*/  IMAD R24, R11, 0x8, R6.reuse ;  /* 0x000000080b187824 */ /* 0x100fe400078e0206 */
[----:B------:R-:W-:Y:S02]  /*3b40*/  IMAD R14, R9, 0x8, R6 ;  /* 0x00000008090e7824 */ /* 0x000fe400078e0206 */
[----:B------:R-:W-:Y:S01]  /*3b50*/  LDS.128 R8, [UR4+0x30] ;  /* 0x00003004ff087984 */ /* 0x000fe20008000c00 */
[----:B------:R-:W-:-:S03]  /*3b60*/  UIADD3 UR4, UPT, UPT, UR4, 0x80, URZ ;  /* 0x0000008004047890 */ /* 0x000fc6000fffe0ff */
[----:B------:R-:W0:Y:S04]  /*3b70*/  LDS.64 R24, [R24] ;  /* 0x0000000018187984 */ /* 0x000e280000000a00 */
[----:B------:R-:W1:Y:S01]  /*3b80*/  LDS.64 R14, [R14] ;  /* 0x000000000e0e7984 */ /* 0x000e620000000a00 */
[----:B0-----:R-:W-:Y:S02]  /*3b90*/  DFMA R18, R24, R8, R18 ;  /* 0x000000081812722b */ /* 0x001fe40000000012 */
[----:B-1----:R-:W-:Y:S01]  /*3ba0*/  DFMA R22, R14, R10, R22 ;  /* 0x0000000a0e16722b */ /* 0x002fe20000000016 */
[----:B------:R-:W-:Y:S10]  /*3bb0*/  @P0 BRA `(.L_x_15) ;  /* 0xffffffe8003c0947 */ /* 0x000ff4000383ffff */
.L_x_14:
[----:B------:R-:W-:-:S04]  /*3bc0*/  LEA.HI R2, R5, 0x1, RZ, 0x1e ;  /* 0x0000000105027811 */ /* 0x000fc800078ff0ff */
[----:B------:R-:W-:-:S13]  /*3bd0*/  LOP3.LUT P0, R2, R2, 0x3, RZ, 0xc0, !PT ;  /* 0x0000000302027812 */ /* 0x000fda000780c0ff */
[----:B------:R-:W-:Y:S05]  /*3be0*/  @!P0 BRA `(.L_x_13) ;  /* 0x0000001000b08947 */ /* 0x000fea0003800000 */
[----:B------:R-:W-:Y:S02]  /*3bf0*/  ISETP.NE.AND P1, PT, R2, 0x1, PT ;  /* 0x000000010200780c */ /* 0x000fe40003f25270 */
[----:B------:R-:W-:-:S11]  /*3c00*/  LOP3.LUT P0, RZ, R5, 0x4, RZ, 0xc0, !PT ;  /* 0x0000000405ff7812 */ /* 0x000fd6000780c0ff */
[----:B------:R-:W-:Y:S05]  /*3c10*/  @!P1 BRA `(.L_x_16) ;  /* 0x0000000800f89947 */ /* 0x000fea0003800000 */
[----:B------:R-:W-:Y:S01]  /*3c20*/  IABS R4, R3 ;  /* 0x0000000300047213 */ /* 0x000fe20000000000 */
[----:B------:R-:W0:Y:S01]  /*3c30*/  LDCU UR4, c[0x0][0x3a4] ;  /* 0x00007480ff0477ac */ /* 0x000e220008000800 */
[----:B------:R-:W-:Y:S02]  /*3c40*/  IABS R7, R12 ;  /* 0x0000000c00077213 */ /* 0x000fe40000000000 */
[----:B------:R-:W1:Y:S01]  /*3c50*/  I2F.RP R2, R4 ;  /* 0x0000000400027306 */ /* 0x000e620000209400 */
[C---:B------:R-:W-:Y:S02]  /*3c60*/  IADD3 R26, PT, PT, R12.reuse, 0x1, RZ ;  /* 0x000000010c1a7810 */ /* 0x040fe40007ffe0ff */
[----:B------:R-:W-:Y:S02]  /*3c70*/  MOV R11, 0x400 ;  /* 0x00000400000b7802 */ /* 0x000fe40000000f00 */
[----:B------:R-:W-:Y:S02]  /*3c80*/  IABS R25, R26 ;  /* 0x0000001a00197213 */ /* 0x000fe40000000000 */
[----:B------:R-:W-:Y:S01]  /*3c90*/  IADD3 R28, PT, PT, R12, 0x2, RZ ;  /* 0x000000020c1c7810 */ /* 0x000fe20007ffe0ff */
[----:B-1----:R-:W1:Y:S02]  /*3ca0*/  MUFU.RCP R2, R2 ;  /* 0x0000000200027308 */ /* 0x002e640000001000 */
[----:B-1----:R-:W-:-:S06]  /*3cb0*/  VIADD R8, R2, 0xffffffe ;  /* 0x0ffffffe02087836 */ /* 0x002fcc0000000000 */
[----:B------:R1:W2:Y:S02]  /*3cc0*/  F2I.FTZ.U32.TRUNC.NTZ R9, R8 ;  /* 0x0000000800097305 */ /* 0x0002a4000021f000 */
[----:B-1----:R-:W-:Y:S01]  /*3cd0*/  IMAD.MOV.U32 R8, RZ, RZ, RZ ;  /* 0x000000ffff087224 */ /* 0x002fe200078e00ff */
[----:B--2---:R-:W-:-:S05]  /*3ce0*/  IADD3 R5, PT, PT, RZ, -R9, RZ ;  /* 0x80000009ff057210 */ /* 0x004fca0007ffe0ff */
[----:B------:R-:W-:-:S04]  /*3cf0*/  IMAD R5, R5, R4, RZ ;  /* 0x0000000405057224 */ /* 0x000fc800078e02ff */
[----:B------:R-:W-:Y:S01]  /*3d00*/  IMAD.HI.U32 R5, R9, R5, R8 ;  /* 0x0000000509057227 */ /* 0x000fe200078e0008 */
[----:B------:R-:W-:-:S03]  /*3d10*/  LOP3.LUT R8, R12, R3, RZ, 0x3c, !PT ;  /* 0x000000030c087212 */ /* 0x000fc600078e3cff */
[----:B------:R-:W-:Y:S01]  /*3d20*/  IMAD.MOV.U32 R9, RZ, RZ, R7 ;  /* 0x000000ffff097224 */ /* 0x000fe200078e0007 */
[----:B------:R-:W-:Y:S01]  /*3d30*/  ISETP.GE.AND P3, PT, R8, RZ, PT ;  /* 0x000000ff0800720c */ /* 0x000fe20003f66270 */
[----:B------:R-:W-:-:S04]  /*3d40*/  IMAD.HI.U32 R24, R5, R25, RZ ;  /* 0x0000001905187227 */ /* 0x000fc800078e00ff */
[----:B------:R-:W-:-:S05]  /*3d50*/  IMAD.HI.U32 R7, R5, R9, RZ ;  /* 0x0000000905077227 */ /* 0x000fca00078e00ff */
[----:B------:R-:W-:-:S05]  /*3d60*/  IADD3 R2, PT, PT, -R7, RZ, RZ ;  /* 0x000000ff07027210 */ /* 0x000fca0007ffe1ff */
[C---:B------:R-:W-:Y:S02]  /*3d70*/  IMAD R9, R4.reuse, R2, R9 ;  /* 0x0000000204097224 */ /* 0x040fe400078e0209 */
[----:B------:R-:W1:Y:S03]  /*3d80*/  S2R R2, SR_CgaCtaId ;  /* 0x0000000000027919 */ /* 0x000e660000008800 */
[----:B------:R-:W-:-:S13]  /*3d90*/  ISETP.GT.U32.AND P2, PT, R4, R9, PT ;  /* 0x000000090400720c */ /* 0x000fda0003f44070 */
[----:B------:R-:W-:Y:S02]  /*3da0*/  @!P2 IMAD.IADD R9, R9, 0x1, -R4 ;  /* 0x000000010909a824 */ /* 0x000fe400078e0a04 */
[----:B------:R-:W-:-:S03]  /*3db0*/  @!P2 VIADD R7, R7, 0x1 ;  /* 0x000000010707a836 */ /* 0x000fc60000000000 */
[----:B------:R-:W-:Y:S02]  /*3dc0*/  ISETP.GE.U32.AND P1, PT, R9, R4, PT ;  /* 0x000000040900720c */ /* 0x000fe40003f26070 */
[----:B-1----:R-:W-:-:S11]  /*3dd0*/  LEA R11, R2, R11, 0x18 ;  /* 0x0000000b020b7211 */ /* 0x002fd600078ec0ff */
[----:B------:R-:W-:Y:S02]  /*3de0*/  @P1 IADD3 R7, PT, PT, R7, 0x1, RZ ;  /* 0x0000000107071810 */ /* 0x000fe40007ffe0ff */
[----:B------:R-:W-:Y:S01]  /*3df0*/  ISETP.NE.AND P1, PT, R3, RZ, PT ;  /* 0x000000ff0300720c */ /* 0x000fe20003f25270 */
[----:B------:R-:W-:Y:S02]  /*3e00*/  IMAD R2, R12, 0x8, R11 ;  /* 0x000000080c027824 */ /* 0x000fe400078e020b */
[----:B------:R-:W-:Y:S01]  /*3e10*/  IMAD.MOV.U32 R8, RZ, RZ, R7 ;  /* 0x000000ffff087224 */ /* 0x000fe200078e0007 */
[----:B------:R-:W-:-:S03]  /*3e20*/  LOP3.LUT R7, RZ, R3, RZ, 0x33, !PT ;  /* 0x00000003ff077212 */ /* 0x000fc600078e33ff */
[----:B------:R-:W-:-:S05]  /*3e30*/  @!P3 IMAD.MOV R8, RZ, RZ, -R8 ;  /* 0x000000ffff08b224 */ /* 0x000fca00078e0a08 */
[----:B------:R-:W-:-:S05]  /*3e40*/  SEL R9, R7, R8, !P1 ;  /* 0x0000000807097207 */ /* 0x000fca0004800000 */
[----:B------:R-:W-:Y:S02]  /*3e50*/  IMAD.MOV R8, RZ, RZ, -R9 ;  /* 0x000000ffff087224 */ /* 0x000fe400078e0a09 */
[----:B0-----:R-:W-:Y:S02]  /*3e60*/  IMAD R9, R9, UR4, R0 ;  /* 0x0000000409097c24 */ /* 0x001fe4000f8e0200 */
[----:B------:R-:W-:-:S04]  /*3e70*/  IMAD R8, R3, R8, R12 ;  /* 0x0000000803087224 */ /* 0x000fc800078e020c */
[----:B------:R-:W-:Y:S01]  /*3e80*/  IMAD.IADD R9, R9, 0x1, R8 ;  /* 0x0000000109097824 */ /* 0x000fe200078e0208 */
[----:B------:R-:W-:-:S03]  /*3e90*/  IADD3 R8, PT, PT, -R24, RZ, RZ ;  /* 0x000000ff18087210 */ /* 0x000fc60007ffe1ff */
[----:B------:R-:W-:Y:S02]  /*3ea0*/  IMAD R14, R9, 0x8, R6 ;  /* 0x00000008090e7824 */ /* 0x000fe400078e0206 */
[C---:B------:R-:W-:Y:S02]  /*3eb0*/  IMAD R25, R4.reuse, R8, R25 ;  /* 0x0000000804197224 */ /* 0x040fe400078e0219 */
[----:B------:R-:W-:Y:S03]  /*3ec0*/  LDS.128 R8, [R2] ;  /* 0x0000000002087984 */ /* 0x000fe60000000c00 */
[----:B------:R-:W-:Y:S01]  /*3ed0*/  ISETP.GT.U32.AND P3, PT, R4, R25, PT ;  /* 0x000000190400720c */ /* 0x000fe20003f64070 */
[----:B------:R-:W0:-:S12]  /*3ee0*/  LDS.64 R14, [R14] ;  /* 0x000000000e0e7984 */ /* 0x000e180000000a00 */
[----:B------:R-:W-:Y:S02]  /*3ef0*/  @!P3 IMAD.IADD R25, R25, 0x1, -R4 ;  /* 0x000000011919b824 */ /* 0x000fe400078e0a04 */
[----:B------:R-:W-:-:S03]  /*3f00*/  @!P3 VIADD R24, R24, 0x1 ;  /* 0x000000011818b836 */ /* 0x000fc60000000000 */
[----:B------:R-:W-:-:S13]  /*3f10*/  ISETP.GE.U32.AND P2, PT, R25, R4, PT ;  /* 0x000000041900720c */ /* 0x000fda0003f46070 */
[----:B------:R-:W-:Y:S01]  /*3f20*/  @P2 IADD3 R24, PT, PT, R24, 0x1, RZ ;  /* 0x0000000118182810 */ /* 0x000fe20007ffe0ff */
[----:B0-----:R-:W-:Y:S01]  /*3f30*/  DFMA R16, R8, R14, R16 ;  /* 0x0000000e0810722b */ /* 0x001fe20000000010 */
[----:B------:R-:W-:Y:S02]  /*3f40*/  LOP3.LUT R8, R26, R3, RZ, 0x3c, !PT ;  /* 0x000000031a087212 */ /* 0x000fe400078e3cff */
[----:B------:R-:W-:Y:S02]  /*3f50*/  IABS R15, R28 ;  /* 0x0000001c000f7213 */ /* 0x000fe40000000000 */
[----:B------:R-:W-:-:S03]  /*3f60*/  ISETP.GE.AND P4, PT, R8, RZ, PT ;  /* 0x000000ff0800720c */ /* 0x000fc60003f86270 */
[----:B------:R-:W-:-:S04]  /*3f70*/  IMAD.HI.U32 R14, R5, R15, RZ ;  /* 0x0000000f050e7227 */ /* 0x000fc800078e00ff */
[----:B------:R-:W-:-:S04]  /*3f80*/  IMAD.MOV R8, RZ, RZ, -R14 ;  /* 0x000000ffff087224 */ /* 0x000fc800078e0a0e */
[----:B------:R-:W-:Y:S02]  /*3f90*/  IMAD R15, R4, R8, R15 ;  /* 0x00000008040f7224 */ /* 0x000fe400078e020f */
[----:B------:R-:W-:-:S03]  /*3fa0*/  @!P4 IMAD.MOV R24, RZ, RZ, -R24 ;  /* 0x000000ffff18c224 */ /* 0x000fc600078e0a18 */
[----:B------:R-:W-:Y:S02]  /*3fb0*/  ISETP.GT.U32.AND P3, PT, R4, R15, PT ;  /* 0x0000000f0400720c */ /* 0x000fe40003f64070 */
[----:B------:R-:W-:-:S04]  /*3fc0*/  SEL R9, R7, R24, !P1 ;  /* 0x0000001807097207 */ /* 0x000fc80004800000 */
[C---:B------:R-:W-:Y:S01]  /*3fd0*/  IADD3 R8, PT, PT, -R9.reuse, RZ, RZ ;  /* 0x000000ff09087210 */ /* 0x040fe20007ffe1ff */
[----:B------:R-:W-:-:S04]  /*3fe0*/  IMAD R9, R9, UR4, R0 ;  /* 0x0000000409097c24 */ /* 0x000fc8000f8e0200 */
[----:B------:R-:W-:Y:S01]  /*3ff0*/  IMAD R26, R3, R8, R26 ;  /* 0x00000008031a7224 */ /* 0x000fe200078e021a */
[----:B------:R-:W-:Y:S01]  /*4000*/  LOP3.LUT R8, R28, R3, RZ, 0x3c, !PT ;  /* 0x000000031c087212 */ /* 0x000fe200078e3cff */
[----:B------:R-:W-:Y:S02]  /*4010*/  @!P3 IMAD.IADD R15, R15, 0x1, -R4 ;  /* 0x000000010f0fb824 */ /* 0x000fe400078e0a04 */
[----:B------:R-:W-:Y:S01]  /*4020*/  IMAD.IADD R9, R9, 0x1, R26 ;  /* 0x0000000109097824 */ /* 0x000fe200078e021a */
[----:B------:R-:W-:Y:S01]  /*4030*/  ISETP.GE.AND P4, PT, R8, RZ, PT ;  /* 0x000000ff0800720c */ /* 0x000fe20003f86270 */
[----:B------:R-:W-:Y:S01]  /*4040*/  @!P3 VIADD R14, R14, 0x1 ;  /* 0x000000010e0eb836 */ /* 0x000fe20000000000 */
[----:B------:R-:W-:Y:S02]  /*4050*/  ISETP.GE.U32.AND P2, PT, R15, R4, PT ;  /* 0x000000040f00720c */ /* 0x000fe40003f46070 */
[----:B------:R-:W-:-:S06]  /*4060*/  LEA R9, R9, R6, 0x3 ;  /* 0x0000000609097211 */ /* 0x000fcc00078e18ff */
[----:B------:R-:W0:Y:S05]  /*4070*/  LDS.64 R8, [R9] ;  /* 0x0000000009087984 */ /* 0x000e2a0000000a00 */
[----:B------:R-:W-:-:S05]  /*4080*/  @P2 VIADD R14, R14, 0x1 ;  /* 0x000000010e0e2836 */ /* 0x000fca0000000000 */
[----:B------:R-:W-:-:S04]  /*4090*/  @!P4 IADD3 R14, PT, PT, -R14, RZ, RZ ;  /* 0x000000ff0e0ec210 */ /* 0x000fc80007ffe1ff */
[----:B------:R-:W-:Y:S01]  /*40a0*/  SEL R15, R7, R14, !P1 ;  /* 0x0000000e070f7207 */ /* 0x000fe20004800000 */
[----:B------:R-:W-:-:S04]  /*40b0*/  VIADD R14, R12, 0x3 ;  /* 0x000000030c0e7836 */ /* 0x000fc80000000000 */
[----:B------:R-:W-:Y:S02]  /*40c0*/  IMAD.MOV R24, RZ, RZ, -R15 ;  /* 0x000000ffff187224 */ /* 0x000fe400078e0a0f */
[----:B------:R-:W-:Y:S02]  /*40d0*/  IMAD R15, R15, UR4, R0 ;  /* 0x000000040f0f7c24 */ /* 0x000fe4000f8e0200 */
[----:B------:R-:W-:Y:S01]  /*40e0*/  IMAD R28, R3, R24, R28 ;  /* 0x00000018031c7224 */ /* 0x000fe200078e021c */
[----:B------:R-:W-:-:S04]  /*40f0*/  IABS R24, R14 ;  /* 0x0000000e00187213 */ /* 0x000fc80000000000 */
[----:B------:R-:W-:Y:S01]  /*4100*/  IADD3 R25, PT, PT, R15, R28, RZ ;  /* 0x0000001c0f197210 */ /* 0x000fe20007ffe0ff */
[----:B------:R-:W-:-:S04]  /*4110*/  IMAD.HI.U32 R15, R5, R24, RZ ;  /* 0x00000018050f7227 */ /* 0x000fc800078e00ff */
[----:B------:R-:W-:Y:S02]  /*4120*/  IMAD R25, R25, 0x8, R6 ;  /* 0x0000000819197824 */ /* 0x000fe400078e0206 */
[----:B------:R-:W-:-:S04]  /*4130*/  IMAD.MOV R27, RZ, RZ, -R15 ;  /* 0x000000ffff1b7224 */ /* 0x000fc800078e0a0f */
[C---:B------:R-:W-:Y:S01]  /*4140*/  IMAD R27, R4.reuse, R27, R24 ;  /* 0x0000001b041b7224 */ /* 0x040fe200078e0218 */
[----:B0-----:R-:W-:Y:S01]  /*4150*/  DFMA R20, R10, R8, R20 ;  /* 0x000000080a14722b */ /* 0x001fe20000000014 */
[----:B------:R-:W-:Y:S03]  /*4160*/  LDS.64 R24, [R25] ;  /* 0x0000000019187984 */ /* 0x000fe60000000a00 */
[----:B------:R-:W-:Y:S01]  /*4170*/  ISETP.GT.U32.AND P3, PT, R4, R27, PT ;  /* 0x0000001b0400720c */ /* 0x000fe20003f64070 */
[----:B------:R-:W0:-:S12]  /*4180*/  LDS.128 R8, [R2+0x10] ;  /* 0x0000100002087984 */ /* 0x000e180000000c00 */
[----:B------:R-:W-:Y:S02]  /*4190*/  @!P3 IMAD.IADD R27, R27, 0x1, -R4 ;  /* 0x000000011b1bb824 */ /* 0x000fe400078e0a04 */
[----:B------:R-:W-:-:S03]  /*41a0*/  @!P3 VIADD R15, R15, 0x1 ;  /* 0x000000010f0fb836 */ /* 0x000fc60000000000 */
[----:B------:R-:W-:-:S13]  /*41b0*/  ISETP.GE.U32.AND P2, PT, R27, R4, PT ;  /* 0x000000041b00720c */ /* 0x000fda0003f46070 */
[----:B------:R-:W-:Y:S01]  /*41c0*/  @P2 IADD3 R15, PT, PT, R15, 0x1, RZ ;  /* 0x000000010f0f2810 */ /* 0x000fe20007ffe0ff */
[----:B0-----:R-:W-:Y:S01]  /*41d0*/  DFMA R18, R8, R24, R18 ;  /* 0x000000180812722b */ /* 0x001fe20000000012 */
[----:B------:R-:W-:Y:S02]  /*41e0*/  IADD3 R24, PT, PT, R12, 0x4, RZ ;  /* 0x000000040c187810 */ /* 0x000fe40007ffe0ff */
        /* <DEDUP_REMOVED lines=11> */
[----:B------:R-:W-:Y:S02]  /*42a0*/  IMAD R14, R3, R8, R14 ;  /* 0x00000008030e7224 */ /* 0x000fe400078e020e */
[----:B------:R-:W-:Y:S02]  /*42b0*/  @!P3 IMAD.IADD R9, R9, 0x1, -R4 ;  /* 0x000000010909b824 */ /* 0x000fe400078e0a04 */
[----:B------:R-:W-:Y:S02]  /*42c0*/  IMAD.IADD R15, R15, 0x1, R14 ;  /* 0x000000010f0f7824 */ /* 0x000fe400078e020e */
[----:B------:R-:W-:Y:S01]  /*42d0*/  @!P3 VIADD R25, R25, 0x1 ;  /* 0x000000011919b836 */ /* 0x000fe20000000000 */
[----:B------:R-:W-:Y:S01]  /*42e0*/  ISETP.GE.U32.AND P2, PT, R9, R4, PT ;  /* 0x000000040900720c */ /* 0x000fe20003f46070 */
[----:B------:R-:W-:Y:S01]  /*42f0*/  VIADD R14, R12, 0x5 ;  /* 0x000000050c0e7836 */ /* 0x000fe20000000000 */
[----:B------:R-:W-:Y:S02]  /*4300*/  LOP3.LUT R9, R24, R3, RZ, 0x3c, !PT ;  /* 0x0000000318097212 */ /* 0x000fe400078e3cff */
[----:B------:R-:W-:-:S02]  /*4310*/  LEA R8, R15, R6, 0x3 ;  /* 0x000000060f087211 */ /* 0x000fc400078e18ff */
[----:B------:R-:W-:Y:S02]  /*4320*/  ISETP.GE.AND P4, PT, R9, RZ, PT ;  /* 0x000000ff0900720c */ /* 0x000fe40003f86270 */
[----:B------:R-:W-:Y:S02]  /*4330*/  IABS R27, R14 ;  /* 0x0000000e001b7213 */ /* 0x000fe40000000000 */
[----:B------:R-:W0:Y:S03]  /*4340*/  LDS.64 R8, [R8] ;  /* 0x0000000008087984 */ /* 0x000e260000000a00 */
[----:B------:R-:W-:-:S06]  /*4350*/  @P2 VIADD R25, R25, 0x1 ;  /* 0x0000000119192836 */ /* 0x000fcc0000000000 */
[----:B------:R-:W-:-:S04]  /*4360*/  @!P4 IADD3 R25, PT, PT, -R25, RZ, RZ ;  /* 0x000000ff1919c210 */ /* 0x000fc80007ffe1ff */
[----:B------:R-:W-:-:S05]  /*4370*/  SEL R25, R7, R25, !P1 ;  /* 0x0000001907197207 */ /* 0x000fca0004800000 */
[----:B------:R-:W-:Y:S02]  /*4380*/  IMAD.MOV R15, RZ, RZ, -R25 ;  /* 0x000000ffff0f7224 */ /* 0x000fe400078e0a19 */
[----:B------:R-:W-:Y:S02]  /*4390*/  IMAD R25, R25, UR4, R0 ;  /* 0x0000000419197c24 */ /* 0x000fe4000f8e0200 */
[----:B------:R-:W-:Y:S02]  /*43a0*/  IMAD R24, R3, R15, R24 ;  /* 0x0000000f03187224 */ /* 0x000fe400078e0218 */
[----:B------:R-:W-:-:S03]  /*43b0*/  IMAD.HI.U32 R15, R5, R27, RZ ;  /* 0x0000001b050f7227 */ /* 0x000fc600078e00ff */
[----:B------:R-:W-:-:S05]  /*43c0*/  IADD3 R25, PT, PT, R25, R24, RZ ;  /* 0x0000001819197210 */ /* 0x000fca0007ffe0ff */
[----:B------:R-:W-:-:S05]  /*43d0*/  IMAD R26, R25, 0x8, R6 ;  /* 0x00000008191a7824 */ /* 0x000fca00078e0206 */
[----:B------:R-:W-:Y:S01]  /*43e0*/  LDS.64 R24, [R26] ;  /* 0x000000001a187984 */ /* 0x000fe20000000a00 */
[----:B0-----:R-:W-:Y:S01]  /*43f0*/  DFMA R22, R10, R8, R22 ;  /* 0x000000080a16722b */ /* 0x001fe20000000016 */
[----:B------:R-:W-:-:S04]  /*4400*/  IMAD.MOV R8, RZ, RZ, -R15 ;  /* 0x000000ffff087224 */ /* 0x000fc800078e0a0f */
[C---:B------:R-:W-:Y:S02]  /*4410*/  IMAD R27, R4.reuse, R8, R27 ;  /* 0x00000008041b7224 */ /* 0x040fe400078e021b */
[----:B------:R-:W0:Y:S03]  /*4420*/  LDS.128 R8, [R2+0x20] ;  /* 0x0000200002087984 */ /* 0x000e260000000c00 */
[----:B------:R-:W-:-:S13]  /*4430*/  ISETP.GT.U32.AND P4, PT, R4, R27, PT ;  /* 0x0000001b0400720c */ /* 0x000fda0003f84070 */
[----:B------:R-:W-:Y:S01]  /*4440*/  @!P4 IMAD.IADD R27, R27, 0x1, -R4 ;  /* 0x000000011b1bc824 */ /* 0x000fe200078e0a04 */
[----:B------:R-:W-:-:S04]  /*4450*/  @!P4 IADD3 R15, PT, PT, R15, 0x1, RZ ;  /* 0x000000010f0fc810 */ /* 0x000fc80007ffe0ff */
[----:B------:R-:W-:-:S13]  /*4460*/  ISETP.GE.U32.AND P3, PT, R27, R4, PT ;  /* 0x000000041b00720c */ /* 0x000fda0003f66070 */
[----:B------:R-:W-:Y:S01]  /*4470*/  @P3 VIADD R15, R15, 0x1 ;  /* 0x000000010f0f3836 */ /* 0x000fe20000000000 */
[----:B0-----:R-:W-:Y:S01]  /*4480*/  DFMA R16, R8, R24, R16 ;  /* 0x000000180810722b */ /* 0x001fe20000000010 */
[----:B------:R-:W-:-:S04]  /*4490*/  IADD3 R24, PT, PT, R12, 0x6, RZ ;  /* 0x000000060c187810 */ /* 0x000fc80007ffe0ff */
[----:B------:R-:W-:-:S05]  /*44a0*/  IABS R9, R24 ;  /* 0x0000001800097213 */ /* 0x000fca0000000000 */
[----:B------:R-:W-:-:S04]  /*44b0*/  IMAD.HI.U32 R25, R5, R9, RZ ;  /* 0x0000000905197227 */ /* 0x000fc800078e00ff */
[----:B------:R-:W-:-:S04]  /*44c0*/  IMAD.MOV R8, RZ, RZ, -R25 ;  /* 0x000000ffff087224 */ /* 0x000fc800078e0a19 */
[----:B------:R-:W-:Y:S01]  /*44d0*/  IMAD R9, R4, R8, R9 ;  /* 0x0000000804097224 */ /* 0x000fe200078e0209 */
[----:B------:R-:W-:-:S04]  /*44e0*/  LOP3.LUT R8, R14, R3, RZ, 0x3c, !PT ;  /* 0x000000030e087212 */ /* 0x000fc800078e3cff */
[----:B------:R-:W-:Y:S02]  /*44f0*/  ISETP.GT.U32.AND P2, PT, R4, R9, PT ;  /* 0x000000090400720c */ /* 0x000fe40003f44070 */
[----:B------:R-:W-:Y:S02]  /*4500*/  ISETP.GE.AND P5, PT, R8, RZ, PT ;  /* 0x000000ff0800720c */ /* 0x000fe40003fa6270 */
[C---:B------:R-:W-:Y:S01]  /*4510*/  IADD3 R8, PT, PT, R12.reuse, 0x7, RZ ;  /* 0x000000070c087810 */ /* 0x040fe20007ffe0ff */
[----:B------:R-:W-:-:S03]  /*4520*/  VIADD R12, R12, 0x8 ;  /* 0x000000080c0c7836 */ /* 0x000fc60000000000 */
[----:B------:R-:W-:-:S05]  /*4530*/  IABS R26, R8 ;  /* 0x00000008001a7213 */ /* 0x000fca0000000000 */
[----:B------:R-:W-:Y:S02]  /*4540*/  @!P2 IMAD.IADD R9, R9, 0x1, -R4 ;  /* 0x000000010909a824 */ /* 0x000fe400078e0a04 */
[----:B------:R-:W-:Y:S02]  /*4550*/  @!P5 IMAD.MOV R15, RZ, RZ, -R15 ;  /* 0x000000ffff0fd224 */ /* 0x000fe400078e0a0f */
[----:B------:R-:W-:Y:S01]  /*4560*/  @!P2 VIADD R25, R25, 0x1 ;  /* 0x000000011919a836 */ /* 0x000fe20000000000 */
[----:B------:R-:W-:Y:S02]  /*4570*/  ISETP.GE.U32.AND P3, PT, R9, R4, PT ;  /* 0x000000040900720c */ /* 0x000fe40003f66070 */
[----:B------:R-:W-:Y:S02]  /*4580*/  LOP3.LUT R9, R24, R3, RZ, 0x3c, !PT ;  /* 0x0000000318097212 */ /* 0x000fe400078e3cff */
[----:B------:R-:W-:Y:S02]  /*4590*/  SEL R15, R7, R15, !P1 ;  /* 0x0000000f070f7207 */ /* 0x000fe40004800000 */
[----:B------:R-:W-:Y:S01]  /*45a0*/  ISETP.GE.AND P4, PT, R9, RZ, PT ;  /* 0x000000ff0900720c */ /* 0x000fe20003f86270 */
[----:B------:R-:W-:-:S04]  /*45b0*/  IMAD.HI.U32 R9, R5, R26, RZ ;  /* 0x0000001a05097227 */ /* 0x000fc800078e00ff */
[----:B------:R-:W-:Y:S01]  /*45c0*/  IMAD.MOV R5, RZ, RZ, -R15 ;  /* 0x000000ffff057224 */ /* 0x000fe200078e0a0f */
[----:B------:R-:W-:Y:S01]  /*45d0*/  IADD3 R27, PT, PT, -R9, RZ, RZ ;  /* 0x000000ff091b7210 */ /* 0x000fe20007ffe1ff */
[----:B------:R-:W-:Y:S02]  /*45e0*/  @P3 VIADD R25, R25, 0x1 ;  /* 0x0000000119193836 */ /* 0x000fe40000000000 */
[----:B------:R-:W-:Y:S02]  /*45f0*/  IMAD R14, R3, R5, R14 ;  /* 0x00000005030e7224 */ /* 0x000fe400078e020e */
[C---:B------:R-:W-:Y:S02]  /*4600*/  IMAD R27, R4.reuse, R27, R26 ;  /* 0x0000001b041b7224 */ /* 0x040fe400078e021a */
[----:B------:R-:W-:Y:S01]  /*4610*/  IMAD R15, R15, UR4, R0 ;  /* 0x000000040f0f7c24 */ /* 0x000fe2000f8e0200 */
[----:B------:R-:W-:Y:S02]  /*4620*/  @!P4 IADD3 R25, PT, PT, -R25, RZ, RZ ;  /* 0x000000ff1919c210 */ /* 0x000fe40007ffe1ff */
[----:B------:R-:W-:Y:S01]  /*4630*/  ISETP.GT.U32.AND P5, PT, R4, R27, PT ;  /* 0x0000001b0400720c */ /* 0x000fe20003fa4070 */
[----:B------:R-:W-:Y:S01]  /*4640*/  IMAD.IADD R5, R15, 0x1, R14 ;  /* 0x000000010f057824 */ /* 0x000fe200078e020e */
[----:B------:R-:W-:-:S02]  /*4650*/  SEL R15, R7, R25, !P1 ;  /* 0x00000019070f7207 */ /* 0x000fc40004800000 */
[----:B------:R-:W-:Y:S01]  /*4660*/  LOP3.LUT R14, R8, R3, RZ, 0x3c, !PT ;  /* 0x00000003080e7212 */ /* 0x000fe200078e3cff */
[----:B------:R-:W-:-:S03]  /*4670*/  IMAD R5, R5, 0x8, R6 ;  /* 0x0000000805057824 */ /* 0x000fc600078e0206 */
[----:B------:R-:W-:-:S05]  /*4680*/  ISETP.GE.AND P3, PT, R14, RZ, PT ;  /* 0x000000ff0e00720c */ /* 0x000fca0003f66270 */
[----:B------:R-:W-:Y:S02]  /*4690*/  @!P5 IMAD.IADD R27, R27, 0x1, -R4 ;  /* 0x000000011b1bd824 */ /* 0x000fe400078e0a04 */
[----:B------:R-:W-:-:S03]  /*46a0*/  @!P5 VIADD R9, R9, 0x1 ;  /* 0x000000010909d836 */ /* 0x000fc60000000000 */
[----:B------:R-:W-:Y:S02]  /*46b0*/  ISETP.GE.U32.AND P2, PT, R27, R4, PT ;  /* 0x000000041b00720c */ /* 0x000fe40003f46070 */
[C---:B------:R-:W-:Y:S01]  /*46c0*/  IADD3 R4, PT, PT, -R15.reuse, RZ, RZ ;  /* 0x000000ff0f047210 */ /* 0x040fe20007ffe1ff */
[----:B------:R-:W-:-:S04]  /*46d0*/  IMAD R15, R15, UR4, R0 ;  /* 0x000000040f0f7c24 */ /* 0x000fc8000f8e0200 */
[----:B------:R-:W-:Y:S02]  /*46e0*/  IMAD R24, R3, R4, R24 ;  /* 0x0000000403187224 */ /* 0x000fe400078e0218 */
[----:B------:R-:W0:Y:S03]  /*46f0*/  LDS.64 R4, [R5] ;  /* 0x0000000005047984 */ /* 0x000e260000000a00 */
[----:B------:R-:W-:Y:S02]  /*4700*/  IADD3 R15, PT, PT, R15, R24, RZ ;  /* 0x000000180f0f7210 */ /* 0x000fe40007ffe0ff */
[----:B------:R-:W-:-:S05]  /*4710*/  @P2 IADD3 R9, PT, PT, R9, 0x1, RZ ;  /* 0x0000000109092810 */ /* 0x000fca0007ffe0ff */
[----:B------:R-:W-:-:S05]  /*4720*/  @!P3 IMAD.MOV R9, RZ, RZ, -R9 ;  /* 0x000000ffff09b224 */ /* 0x000fca00078e0a09 */
[----:B------:R-:W-:-:S05]  /*4730*/  SEL R7, R7, R9, !P1 ;  /* 0x0000000907077207 */ /* 0x000fca0004800000 */
[----:B------:R-:W-:Y:S02]  /*4740*/  IMAD.MOV R9, RZ, RZ, -R7 ;  /* 0x000000ffff097224 */ /* 0x000fe400078e0a07 */
[----:B------:R-:W-:Y:S02]  /*4750*/  IMAD R7, R7, UR4, R0 ;  /* 0x0000000407077c24 */ /* 0x000fe4000f8e0200 */
[----:B------:R-:W-:-:S04]  /*4760*/  IMAD R8, R3, R9, R8 ;  /* 0x0000000903087224 */ /* 0x000fc800078e0208 */
[----:B------:R-:W-:Y:S02]  /*4770*/  IMAD.IADD R9, R7, 0x1, R8 ;  /* 0x0000000107097824 */ /* 0x000fe400078e0208 */
[----:B------:R-:W-:-:S03]  /*4780*/  IMAD R7, R15, 0x8, R6 ;  /* 0x000000080f077824 */ /* 0x000fc600078e0206 */
[----:B------:R-:W-:-:S06]  /*4790*/  LEA R14, R9, R6, 0x3 ;  /* 0x00000006090e7211 */ /* 0x000fcc00078e18ff */
[----:B------:R-:W-:Y:S01]  /*47a0*/  LDS.64 R14, [R14] ;  /* 0x000000000e0e7984 */ /* 0x000fe20000000a00 */
[----:B0-----:R-:W-:-:S03]  /*47b0*/  DFMA R20, R10, R4, R20 ;  /* 0x000000040a14722b */ /* 0x001fc60000000014 */
[----:B------:R-:W0:Y:S04]  /*47c0*/  LDS.128 R8, [R2+0x30] ;  /* 0x0000300002087984 */ /* 0x000e280000000c00 */
[----:B------:R-:W1:Y:S01]  /*47d0*/  LDS.64 R4, [R7] ;  /* 0x0000000007047984 */ /* 0x000e620000000a00 */
[----:B0-----:R-:W-:Y:S02]  /*47e0*/  DFMA R22, R10, R14, R22 ;  /* 0x0000000e0a16722b */ /* 0x001fe40000000016 */
[----:B-1----:R-:W-:-:S11]  /*47f0*/  DFMA R18, R8, R4, R18 ;  /* 0x000000040812722b */ /* 0x002fd60000000012 */
.L_x_16:
[----:B------:R-:W-:Y:S05]  /*4800*/  @P0 BRA `(.L_x_13) ;  /* 0x0000000400a80947 */ /* 0x000fea0003800000 */
[----:B------:R-:W-:Y:S01]  /*4810*/  IABS R14, R3 ;  /* 0x00000003000e7213 */ /* 0x000fe20000000000 */
[----:B------:R-:W0:Y:S01]  /*4820*/  LDCU UR4, c[0x0][0x3a4] ;  /* 0x00007480ff0477ac */ /* 0x000e220008000800 */
[----:B------:R-:W-:Y:S02]  /*4830*/  IABS R7, R12 ;  /* 0x0000000c00077213 */ /* 0x000fe40000000000 */
[----:B------:R-:W1:Y:S01]  /*4840*/  I2F.RP R2, R14 ;  /* 0x0000000e00027306 */ /* 0x000e620000209400 */
[----:B------:R-:W-:-:S04]  /*4850*/  IADD3 R24, PT, PT, R12, 0x1, RZ ;  /* 0x000000010c187810 */ /* 0x000fc80007ffe0ff */
[----:B------:R-:W-:-:S03]  /*4860*/  IABS R27, R24 ;  /* 0x00000018001b7213 */ /* 0x000fc60000000000 */
[----:B-1----:R-:W1:Y:S02]  /*4870*/  MUFU.RCP R2, R2 ;  /* 0x0000000200027308 */ /* 0x002e640000001000 */
[----:B-1----:R-:W-:-:S06]  /*4880*/  VIADD R4, R2, 0xffffffe ;  /* 0x0ffffffe02047836 */ /* 0x002fcc0000000000 */
[----:B------:R1:W2:Y:S02]  /*4890*/  F2I.FTZ.U32.TRUNC.NTZ R5, R4 ;  /* 0x0000000400057305 */ /* 0x0002a4000021f000 */
[----:B-1----:R-:W-:Y:S01]  /*48a0*/  IMAD.MOV.U32 R4, RZ, RZ, RZ ;  /* 0x000000ffff047224 */ /* 0x002fe200078e00ff */
[----:B--2---:R-:W-:-:S05]  /*48b0*/  IADD3 R15, PT, PT, RZ, -R5, RZ ;  /* 0x80000005ff0f7210 */ /* 0x004fca0007ffe0ff */
[----:B------:R-:W-:-:S04]  /*48c0*/  IMAD R15, R15, R14, RZ ;  /* 0x0000000e0f0f7224 */ /* 0x000fc800078e02ff */
[----:B------:R-:W-:Y:S02]  /*48d0*/  IMAD.HI.U32 R15, R5, R15, R4 ;  /* 0x0000000f050f7227 */ /* 0x000fe400078e0004 */
[----:B------:R-:W1:Y:S02]  /*48e0*/  S2R R4, SR_CgaCtaId ;  /* 0x0000000000047919 */ /* 0x000e640000008800 */
[----:B------:R-:W-:Y:S02]  /*48f0*/  IMAD.MOV.U32 R5, RZ, RZ, R7 ;  /* 0x000000ffff057224 */ /* 0x000fe400078e0007 */
[----:B------:R-:W-:-:S04]  /*4900*/  IMAD.HI.U32 R25, R15, R27, RZ ;  /* 0x0000001b0f197227 */ /* 0x000fc800078e00ff */
[----:B------:R-:W-:-:S05]  /*4910*/  IMAD.HI.U32 R7, R15, R5, RZ ;  /* 0x000000050f077227 */ /* 0x000fca00078e00ff */
[----:B------:R-:W-:-:S05]  /*4920*/  IADD3 R2, PT, PT, -R7, RZ, RZ ;  /* 0x000000ff07027210 */ /* 0x000fca0007ffe1ff */
[----:B------:R-:W-:Y:S01]  /*4930*/  IMAD R5, R14, R2, R5 ;  /* 0x000000020e057224 */ /* 0x000fe200078e0205 */
[----:B------:R-:W-:-:S04]  /*4940*/  LOP3.LUT R2, R12, R3, RZ, 0x3c, !PT ;  /* 0x000000030c027212 */ /* 0x000fc800078e3cff */
[----:B------:R-:W-:Y:S02]  /*4950*/  ISETP.GT.U32.AND P0, PT, R14, R5, PT ;  /* 0x000000050e00720c */ /* 0x000fe40003f04070 */
[----:B------:R-:W-:Y:S02]  /*4960*/  ISETP.GE.AND P2, PT, R2, RZ, PT ;  /* 0x000000ff0200720c */ /* 0x000fe40003f46270 */
[----:B------:R-:W-:-:S09]  /*4970*/  LOP3.LUT R2, RZ, R3, RZ, 0x33, !PT ;  /* 0x00000003ff027212 */ /* 0x000fd200078e33ff */
[----:B------:R-:W-:Y:S02]  /*4980*/  @!P0 IMAD.IADD R5, R5, 0x1, -R14 ;  /* 0x0000000105058824 */ /* 0x000fe400078e0a0e */
[----:B------:R-:W-:Y:S01]  /*4990*/  @!P0 VIADD R7, R7, 0x1 ;  /* 0x0000000107078836 */ /* 0x000fe20000000000 */
[----:B------:R-:W-:Y:S02]  /*49a0*/  ISETP.NE.AND P0, PT, R3, RZ, PT ;  /* 0x000000ff0300720c */ /* 0x000fe40003f05270 */
[----:B------:R-:W-:-:S13]  /*49b0*/  ISETP.GE.U32.AND P1, PT, R5, R14, PT ;  /* 0x0000000e0500720c */ /* 0x000fda0003f26070 */
[----:B------:R-:W-:-:S05]  /*49c0*/  @P1 IADD3 R7, PT, PT, R7, 0x1, RZ ;  /* 0x0000000107071810 */ /* 0x000fca0007ffe0ff */
[----:B------:R-:W-:Y:S01]  /*49d0*/  IMAD.MOV.U32 R5, RZ, RZ, R7 ;  /* 0x000000ffff057224 */ /* 0x000fe200078e0007 */
[----:B------:R-:W-:-:S03]  /*49e0*/  MOV R7, 0x400 ;  /* 0x0000040000077802 */ /* 0x000fc60000000f00 */
[----:B------:R-:W-:Y:S01]  /*49f0*/  @!P2 IMAD.MOV R5, RZ, RZ, -R5 ;  /* 0x000000ffff05a224 */ /* 0x000fe200078e0a05 */
[----:B-1----:R-:W-:Y:S02]  /*4a00*/  LEA R7, R4, R7, 0x18 ;  /* 0x0000000704077211 */ /* 0x002fe400078ec0ff */
[----:B------:R-:W-:Y:S02]  /*4a10*/  IADD3 R4, PT, PT, -R25, RZ, RZ ;  /* 0x000000ff19047210 */ /* 0x000fe40007ffe1ff */
[----:B------:R-:W-:Y:S01]  /*4a20*/  SEL R5, R2, R5, !P0 ;  /* 0x0000000502057207 */ /* 0x000fe20004000000 */
[----:B------:R-:W-:Y:S02]  /*4a30*/  IMAD R7, R12, 0x8, R7 ;  /* 0x000000080c077824 */ /* 0x000fe400078e0207 */
[----:B------:R-:W-:Y:S02]  /*4a40*/  IMAD R27, R14, R4, R27 ;  /* 0x000000040e1b7224 */ /* 0x000fe400078e021b */
[----:B------:R-:W-:-:S02]  /*4a50*/  IMAD.MOV R8, RZ, RZ, -R5 ;  /* 0x000000ffff087224 */ /* 0x000fc400078e0a05 */
[----:B0-----:R-:W-:Y:S01]  /*4a60*/  IMAD R5, R5, UR4, R0 ;  /* 0x0000000405057c24 */ /* 0x001fe2000f8e0200 */
[----:B------:R-:W-:Y:S01]  /*4a70*/  ISETP.GT.U32.AND P2, PT, R14, R27, PT ;  /* 0x0000001b0e00720c */ /* 0x000fe20003f44070 */
[----:B------:R-:W-:-:S04]  /*4a80*/  IMAD R8, R3, R8, R12 ;  /* 0x0000000803087224 */ /* 0x000fc800078e020c */
[----:B------:R-:W-:Y:S02]  /*4a90*/  IMAD.IADD R5, R5, 0x1, R8 ;  /* 0x0000000105057824 */ /* 0x000fe400078e0208 */
[----:B------:R-:W-:Y:S02]  /*4aa0*/  LDS.128 R8, [R7] ;  /* 0x0000000007087984 */ /* 0x000fe40000000c00 */
[----:B------:R-:W-:-:S04]  /*4ab0*/  IMAD R26, R5, 0x8, R6 ;  /* 0x00000008051a7824 */ /* 0x000fc800078e0206 */
[----:B------:R-:W-:Y:S01]  /*4ac0*/  @!P2 IMAD.IADD R27, R27, 0x1, -R14 ;  /* 0x000000011b1ba824 */ /* 0x000fe200078e0a0e */
[----:B------:R-:W0:Y:S01]  /*4ad0*/  LDS.64 R4, [R26] ;  /* 0x000000001a047984 */ /* 0x000e220000000a00 */
[----:B------:R-:W-:-:S03]  /*4ae0*/  @!P2 IADD3 R25, PT, PT, R25, 0x1, RZ ;  /* 0x000000011919a810 */ /* 0x000fc60007ffe0ff */
[----:B------:R-:W-:-:S13]  /*4af0*/  ISETP.GE.U32.AND P1, PT, R27, R14, PT ;  /* 0x0000000e1b00720c */ /* 0x000fda0003f26070 */
[----:B------:R-:W-:Y:S01]  /*4b00*/  @P1 VIADD R25, R25, 0x1 ;  /* 0x0000000119191836 */ /* 0x000fe20000000000 */
[----:B0-----:R-:W-:Y:S01]  /*4b10*/  DFMA R16, R8, R4, R16 ;  /* 0x000000040810722b */ /* 0x001fe20000000010 */
[----:B------:R-:W-:-:S04]  /*4b20*/  IADD3 R4, PT, PT, R12, 0x2, RZ ;  /* 0x000000020c047810 */ /* 0x000fc80007ffe0ff */
[----:B------:R-:W-:Y:S02]  /*4b30*/  IABS R9, R4 ;  /* 0x0000000400097213 */ /* 0x000fe40000000000 */
[----:B------:R-:W-:-:S03]  /*4b40*/  LOP3.LUT R26, R4, R3, RZ, 0x3c, !PT ;  /* 0x00000003041a7212 */ /* 0x000fc600078e3cff */
[----:B------:R-:W-:Y:S01]  /*4b50*/  IMAD.HI.U32 R5, R15, R9, RZ ;  /* 0x000000090f057227 */ /* 0x000fe200078e00ff */
[----:B------:R-:W-:-:S03]  /*4b60*/  ISETP.GE.AND P2, PT, R26, RZ, PT ;  /* 0x000000ff1a00720c */ /* 0x000fc60003f46270 */
[----:B------:R-:W-:-:S04]  /*4b70*/  IMAD.MOV R8, RZ, RZ, -R5 ;  /* 0x000000ffff087224 */ /* 0x000fc800078e0a05 */
[----:B------:R-:W-:Y:S01]  /*4b80*/  IMAD R9, R14, R8, R9 ;  /* 0x000000080e097224 */ /* 0x000fe200078e0209 */
[----:B------:R-:W-:-:S04]  /*4b90*/  LOP3.LUT R8, R24, R3, RZ, 0x3c, !PT ;  /* 0x0000000318087212 */ /* 0x000fc800078e3cff */
[----:B------:R-:W-:Y:S02]  /*4ba0*/  ISETP.GT.U32.AND P4, PT, R14, R9, PT ;  /* 0x000000090e00720c */ /* 0x000fe40003f84070 */
[----:B------:R-:W-:Y:S02]  /*4bb0*/  ISETP.GE.AND P3, PT, R8, RZ, PT ;  /* 0x000000ff0800720c */ /* 0x000fe40003f66270 */
[C---:B------:R-:W-:Y:S02]  /*4bc0*/  IADD3 R8, PT, PT, R12.reuse, 0x3, RZ ;  /* 0x000000030c087810 */ /* 0x040fe40007ffe0ff */
[----:B------:R-:W-:-:S07]  /*4bd0*/  IADD3 R12, PT, PT, R12, 0x4, RZ ;  /* 0x000000040c0c7810 */ /* 0x000fce0007ffe0ff */
[----:B------:R-:W-:Y:S01]  /*4be0*/  @!P4 IMAD.IADD R9, R9, 0x1, -R14 ;  /* 0x000000010909c824 */ /* 0x000fe200078e0a0e */
[----:B------:R-:W-:-:S04]  /*4bf0*/  @!P4 IADD3 R5, PT, PT, R5, 0x1, RZ ;  /* 0x000000010505c810 */ /* 0x000fc80007ffe0ff */
[----:B------:R-:W-:Y:S01]  /*4c00*/  ISETP.GE.U32.AND P1, PT, R9, R14, PT ;  /* 0x0000000e0900720c */ /* 0x000fe20003f26070 */
[----:B------:R-:W-:Y:S01]  /*4c10*/  IMAD.MOV.U32 R9, RZ, RZ, R25 ;  /* 0x000000ffff097224 */ /* 0x000fe200078e0019 */
[----:B------:R-:W-:-:S03]  /*4c20*/  IABS R25, R8 ;  /* 0x0000000800197213 */ /* 0x000fc60000000000 */
[----:B------:R-:W-:Y:S02]  /*4c30*/  @!P3 IMAD.MOV R9, RZ, RZ, -R9 ;  /* 0x000000ffff09b224 */ /* 0x000fe400078e0a09 */
[----:B------:R-:W-:-:S03]  /*4c40*/  IMAD.HI.U32 R15, R15, R25, RZ ;  /* 0x000000190f0f7227 */ /* 0x000fc600078e00ff */
[----:B------:R-:W-:Y:S01]  /*4c50*/  SEL R9, R2, R9, !P0 ;  /* 0x0000000902097207 */ /* 0x000fe20004000000 */
[----:B------:R-:W-:Y:S02]  /*4c60*/  IMAD.MOV R27, RZ, RZ, -R15 ;  /* 0x000000ffff1b7224 */ /* 0x000fe400078e0a0f */
[----:B------:R-:W-:Y:S01]  /*4c70*/  @P1 VIADD R5, R5, 0x1 ;  /* 0x0000000105051836 */ /* 0x000fe20000000000 */
[C---:B------:R-:W-:Y:S01]  /*4c80*/  IADD3 R26, PT, PT, -R9.reuse, RZ, RZ ;  /* 0x000000ff091a7210 */ /* 0x040fe20007ffe1ff */
[C---:B------:R-:W-:Y:S02]  /*4c90*/  IMAD R27, R14.reuse, R27, R25 ;  /* 0x0000001b0e1b7224 */ /* 0x040fe400078e0219 */
[----:B------:R-:W-:Y:S01]  /*4ca0*/  IMAD R9, R9, UR4, R0 ;  /* 0x0000000409097c24 */ /* 0x000fe2000f8e0200 */
[----:B------:R-:W-:Y:S01]  /*4cb0*/  MOV R25, R5 ;  /* 0x0000000500197202 */ /* 0x000fe20000000f00 */
[----:B------:R-:W-:Y:S01]  /*4cc0*/  IMAD R24, R3, R26, R24 ;  /* 0x0000001a03187224 */ /* 0x000fe200078e0218 */
[----:B------:R-:W-:-:S03]  /*4cd0*/  ISETP.GT.U32.AND P3, PT, R14, R27, PT ;  /* 0x0000001b0e00720c */ /* 0x000fc60003f64070 */
[----:B------:R-:W-:Y:S01]  /*4ce0*/  @!P2 IMAD.MOV R25, RZ, RZ, -R25 ;  /* 0x000000ffff19a224 */ /* 0x000fe200078e0a19 */
[----:B------:R-:W-:Y:S02]  /*4cf0*/  IADD3 R5, PT, PT, R9, R24, RZ ;  /* 0x0000001809057210 */ /* 0x000fe40007ffe0ff */
[----:B------:R-:W-:Y:S02]  /*4d00*/  LOP3.LUT R24, R8, R3, RZ, 0x3c, !PT ;  /* 0x0000000308187212 */ /* 0x000fe400078e3cff */
[----:B------:R-:W-:Y:S01]  /*4d10*/  SEL R9, R2, R25, !P0 ;  /* 0x0000001902097207 */ /* 0x000fe20004000000 */
[----:B------:R-:W-:Y:S01]  /*4d20*/  IMAD R5, R5, 0x8, R6 ;  /* 0x0000000805057824 */ /* 0x000fe200078e0206 */
[----:B------:R-:W-:-:S03]  /*4d30*/  ISETP.GE.AND P2, PT, R24, RZ, PT ;  /* 0x000000ff1800720c */ /* 0x000fc60003f46270 */
[----:B------:R-:W-:Y:S01]  /*4d40*/  @!P3 IMAD.IADD R27, R27, 0x1, -R14 ;  /* 0x000000011b1bb824 */ /* 0x000fe200078e0a0e */
[----:B------:R-:W-:-:S04]  /*4d50*/  @!P3 IADD3 R15, PT, PT, R15, 0x1, RZ ;  /* 0x000000010f0fb810 */ /* 0x000fc80007ffe0ff */
[----:B------:R-:W-:Y:S02]  /*4d60*/  ISETP.GE.U32.AND P1, PT, R27, R14, PT ;  /* 0x0000000e1b00720c */ /* 0x000fe40003f26070 */
[C---:B------:R-:W-:Y:S01]  /*4d70*/  IADD3 R14, PT, PT, -R9.reuse, RZ, RZ ;  /* 0x000000ff090e7210 */ /* 0x040fe20007ffe1ff */
[----:B------:R-:W-:-:S04]  /*4d80*/  IMAD R9, R9, UR4, R0 ;  /* 0x0000000409097c24 */ /* 0x000fc8000f8e0200 */
[----:B------:R-:W-:Y:S02]  /*4d90*/  IMAD R14, R3, R14, R4 ;  /* 0x0000000e030e7224 */ /* 0x000fe400078e0204 */
[----:B------:R-:W0:Y:S03]  /*4da0*/  LDS.64 R4, [R5] ;  /* 0x0000000005047984 */ /* 0x000e260000000a00 */
[----:B------:R-:W-:Y:S01]  /*4db0*/  IADD3 R9, PT, PT, R9, R14, RZ ;  /* 0x0000000e09097210 */ /* 0x000fe20007ffe0ff */
[----:B------:R-:W-:-:S05]  /*4dc0*/  @P1 VIADD R15, R15, 0x1 ;  /* 0x000000010f0f1836 */ /* 0x000fca0000000000 */
[----:B------:R-:W-:-:S04]  /*4dd0*/  @!P2 IADD3 R15, PT, PT, -R15, RZ, RZ ;  /* 0x000000ff0f0fa210 */ /* 0x000fc80007ffe1ff */
[----:B------:R-:W-:-:S05]  /*4de0*/  SEL R15, R2, R15, !P0 ;  /* 0x0000000f020f7207 */ /* 0x000fca0004000000 */
[----:B------:R-:W-:Y:S02]  /*4df0*/  IMAD.MOV R2, RZ, RZ, -R15 ;  /* 0x000000ffff027224 */ /* 0x000fe400078e0a0f */
[----:B------:R-:W-:Y:S02]  /*4e00*/  IMAD R15, R15, UR4, R0 ;  /* 0x000000040f0f7c24 */ /* 0x000fe4000f8e0200 */
[----:B------:R-:W-:Y:S01]  /*4e10*/  IMAD R8, R3, R2, R8 ;  /* 0x0000000203087224 */ /* 0x000fe200078e0208 */
[----:B------:R-:W-:-:S03]  /*4e20*/  LEA R2, R9, R6, 0x3 ;  /* 0x0000000609027211 */ /* 0x000fc600078e18ff */
[----:B------:R-:W-:-:S04]  /*4e30*/  IMAD.IADD R15, R15, 0x1, R8 ;  /* 0x000000010f0f7824 */ /* 0x000fc800078e0208 */
[----:B------:R-:W-:-:S06]  /*4e40*/  IMAD R15, R15, 0x8, R6 ;  /* 0x000000080f0f7824 */ /* 0x000fcc00078e0206 */
[----:B------:R-:W-:Y:S01]  /*4e50*/  LDS.64 R14, [R15] ;  /* 0x000000000f0e7984 */ /* 0x000fe20000000a00 */
[----:B0-----:R-:W-:-:S03]  /*4e60*/  DFMA R20, R10, R4, R20 ;  /* 0x000000040a14722b */ /* 0x001fc60000000014 */
[----:B------:R-:W0:Y:S04]  /*4e70*/  LDS.128 R8, [R7+0x10] ;  /* 0x0000100007087984 */ /* 0x000e280000000c00 */
[----:B------:R-:W1:Y:S01]  /*4e80*/  LDS.64 R4, [R2] ;  /* 0x0000000002047984 */ /* 0x000e620000000a00 */
[----:B0-----:R-:W-:Y:S02]  /*4e90*/  DFMA R22, R10, R14, R22 ;  /* 0x0000000e0a16722b */ /* 0x001fe40000000016 */
[----:B-1----:R-:W-:-:S11]  /*4ea0*/  DFMA R18, R8, R4, R18 ;  /* 0x000000040812722b */ /* 0x002fd60000000012 */
.L_x_13:
[----:B------:R-:W-:-:S13]  /*4eb0*/  ISETP.GE.U32.AND P0, PT, R12, R13, PT ;  /* 0x0000000d0c00720c */ /* 0x000fda0003f06070 */
[----:B------:R-:W-:Y:S05]  /*4ec0*/  @P0 BRA `(.L_x_17) ;  /* 0x0000000c009c0947 */ /* 0x000fea0003800000 */
[C---:B------:R-:W-:Y:S01]  /*4ed0*/  IMAD.IADD R2, R13.reuse, 0x1, -R12 ;  /* 0x000000010d027824 */ /* 0x040fe200078e0a0c */
[----:B------:R-:W-:-:S04]  /*4ee0*/  IADD3 R13, PT, PT, -R13, R12, RZ ;  /* 0x0000000c0d0d7210 */ /* 0x000fc80007ffe1ff */
[----:B------:R-:W-:Y:S02]  /*4ef0*/  ISETP.GT.U32.AND P1, PT, R13, -0x4, PT ;  /* 0xfffffffc0d00780c */ /* 0x000fe40003f24070 */
[----:B------:R-:W-:-:S04]  /*4f00*/  LOP3.LUT R5, R2, 0x3, RZ, 0xc0, !PT ;  /* 0x0000000302057812 */ /* 0x000fc800078ec0ff */
[----:B------:R-:W-:-:S07]  /*4f10*/  ISETP.NE.AND P0, PT, R5, RZ, PT ;  /* 0x000000ff0500720c */ /* 0x000fce0003f05270 */
[----:B------:R-:W-:Y:S06]  /*4f20*/  @P1 BRA `(.L_x_18) ;  /* 0x0000000400e01947 */ /* 0x000fec0003800000 */
[----:B------:R-:W-:Y:S01]  /*4f30*/  IABS R7, R3 ;  /* 0x0000000300077213 */ /* 0x000fe20000000000 */
[----:B------:R-:W0:Y:S01]  /*4f40*/  S2R R4, SR_CgaCtaId ;  /* 0x0000000000047919 */ /* 0x000e220000008800 */
[----:B------:R-:W-:Y:S01]  /*4f50*/  MOV R3, 0x400 ;  /* 0x0000040000037802 */ /* 0x000fe20000000f00 */
[----:B------:R-:W1:Y:S01]  /*4f60*/  LDCU UR4, c[0x0][0x3a4] ;  /* 0x00007480ff0477ac */ /* 0x000e620008000800 */
[----:B------:R-:W2:Y:S01]  /*4f70*/  I2F.RP R10, R7 ;  /* 0x00000007000a7306 */ /* 0x000ea20000209400 */
[----:B------:R-:W-:-:S05]  /*4f80*/  LOP3.LUT R24, R2, 0x7ffffffc, RZ, 0xc0, !PT ;  /* 0x7ffffffc02187812 */ /* 0x000fca00078ec0ff */
[----:B------:R-:W-:Y:S02]  /*4f90*/  IMAD.MOV R24, RZ, RZ, -R24 ;  /* 0x000000ffff187224 */ /* 0x000fe400078e0a18 */
[----:B--2---:R-:W2:Y:S01]  /*4fa0*/  MUFU.RCP R10, R10 ;  /* 0x0000000a000a7308 */ /* 0x004ea20000001000 */
[----:B0-----:R-:W-:Y:S01]  /*4fb0*/  LEA R3, R4, R3, 0x18 ;  /* 0x0000000304037211 */ /* 0x001fe200078ec0ff */
[----:B--2---:R-:W-:-:S04]  /*4fc0*/  VIADD R8, R10, 0xffffffe ;  /* 0x0ffffffe0a087836 */ /* 0x004fc80000000000 */
[----:B------:R-:W-:Y:S02]  /*4fd0*/  IMAD R3, R12, 0x8, R3 ;  /* 0x000000080c037824 */ /* 0x000fe400078e0203 */
[----:B------:R0:W2:Y:S03]  /*4fe0*/  F2I.FTZ.U32.TRUNC.NTZ R9, R8 ;  /* 0x0000000800097305 */ /* 0x0000a6000021f000 */
[----:B------:R-:W-:Y:S02]  /*4ff0*/  IADD3 R4, PT, PT, R3, 0x10, RZ ;  /* 0x0000001003047810 */ /* 0x000fe40007ffe0ff */
[----:B0-----:R-:W-:Y:S02]  /*5000*/  MOV R8, RZ ;  /* 0x000000ff00087202 */ /* 0x001fe40000000f00 */
[----:B--2---:R-:W-:-:S05]  /*5010*/  IADD3 R14, PT, PT, RZ, -R9, RZ ;  /* 0x80000009ff0e7210 */ /* 0x004fca0007ffe0ff */
[----:B------:R-:W-:-:S04]  /*5020*/  IMAD R13, R14, R7, RZ ;  /* 0x000000070e0d7224 */ /* 0x000fc800078e02ff */
[----:B-1----:R-:W-:-:S07]  /*5030*/  IMAD.HI.U32 R13, R9, R13, R8 ;  /* 0x0000000d090d7227 */ /* 0x002fce00078e0008 */
.L_x_19:
[----:B------:R-:W0:Y:S01]  /*5040*/  LDC R3, c[0x0][0x3ac] ;  /* 0x0000eb00ff037b82 */ /* 0x000e220000000800 */
[----:B------:R-:W-:Y:S01]  /*5050*/  IABS R26, R12 ;  /* 0x0000000c001a7213 */ /* 0x000fe20000000000 */
[C---:B------:R-:W-:Y:S01]  /*5060*/  VIADD R28, R12.reuse, 0x2 ;  /* 0x000000020c1c7836 */ /* 0x040fe20000000000 */
[----:B------:R-:W-:Y:S02]  /*5070*/  IADD3 R10, PT, PT, R12, 0x1, RZ ;  /* 0x000000010c0a7810 */ /* 0x000fe40007ffe0ff */
[----:B------:R-:W-:Y:S01]  /*5080*/  IADD3 R24, PT, PT, R24, 0x4, RZ ;  /* 0x0000000418187810 */ /* 0x000fe20007ffe0ff */
[----:B------:R-:W-:-:S04]  /*5090*/  IMAD.HI.U32 R11, R13, R26, RZ ;  /* 0x0000001a0d0b7227 */ /* 0x000fc800078e00ff */
[----:B------:R-:W-:Y:S01]  /*50a0*/  IMAD.MOV R13, RZ, RZ, -R11 ;  /* 0x000000ffff0d7224 */ /* 0x000fe200078e0a0b */
[----:B0-----:R-:W-:-:S04]  /*50b0*/  IABS R14, R3 ;  /* 0x00000003000e7213 */ /* 0x001fc80000000000 */
[----:B------:R-:W0:Y:S01]  /*50c0*/  I2F.RP R15, R14 ;  /* 0x0000000e000f7306 */ /* 0x000e220000209400 */
[----:B------:R-:W-:-:S05]  /*50d0*/  IMAD R26, R14, R13, R26 ;  /* 0x0000000d0e1a7224 */ /* 0x000fca00078e021a */
[----:B------:R-:W-:Y:S02]  /*50e0*/  ISETP.GT.U32.AND P2, PT, R7, R26, PT ;  /* 0x0000001a0700720c */ /* 0x000fe40003f44070 */
[----:B0-----:R-:W0:Y:S11]  /*50f0*/  MUFU.RCP R15, R15 ;  /* 0x0000000f000f7308 */ /* 0x001e360000001000 */
[----:B------:R-:W-:Y:S01]  /*5100*/  @!P2 IADD3 R26, PT, PT, R26, -R14, RZ ;  /* 0x8000000e1a1aa210 */ /* 0x000fe20007ffe0ff */
[----:B------:R-:W-:-:S03]  /*5110*/  @!P2 VIADD R11, R11, 0x1 ;  /* 0x000000010b0ba836 */ /* 0x000fc60000000000 */
[----:B------:R-:W-:Y:S02]  /*5120*/  ISETP.GE.U32.AND P1, PT, R26, R7, PT ;  /* 0x000000071a00720c */ /* 0x000fe40003f26070 */
[----:B------:R-:W-:Y:S01]  /*5130*/  MOV R7, R14 ;  /* 0x0000000e00077202 */ /* 0x000fe20000000f00 */
[----:B0-----:R-:W-:-:S04]  /*5140*/  VIADD R8, R15, 0xffffffe ;  /* 0x0ffffffe0f087836 */ /* 0x001fc80000000000 */
[----:B------:R0:W1:Y:S06]  /*5150*/  F2I.FTZ.U32.TRUNC.NTZ R9, R8 ;  /* 0x0000000800097305 */ /* 0x00006c000021f000 */
[----:B------:R-:W-:Y:S02]  /*5160*/  @P1 VIADD R11, R11, 0x1 ;  /* 0x000000010b0b1836 */ /* 0x000fe40000000000 */
[----:B0-----:R-:W-:Y:S01]  /*5170*/  IMAD.MOV.U32 R8, RZ, RZ, RZ ;  /* 0x000000ffff087224 */ /* 0x001fe200078e00ff */
[----:B-1----:R-:W-:-:S05]  /*5180*/  IADD3 R25, PT, PT, RZ, -R9, RZ ;  /* 0x80000009ff197210 */ /* 0x002fca0007ffe0ff */
[----:B------:R-:W-:-:S04]  /*5190*/  IMAD R25, R25, R14, RZ ;  /* 0x0000000e19197224 */ /* 0x000fc800078e02ff */
[----:B------:R-:W-:Y:S01]  /*51a0*/  IMAD.HI.U32 R13, R9, R25, R8 ;  /* 0x00000019090d7227 */ /* 0x000fe200078e0008 */
[----:B------:R-:W-:-:S05]  /*51b0*/  IABS R8, R10 ;  /* 0x0000000a00087213 */ /* 0x000fca0000000000 */
[----:B------:R-:W-:-:S04]  /*51c0*/  IMAD.HI.U32 R9, R13, R8, RZ ;  /* 0x000000080d097227 */ /* 0x000fc800078e00ff */
[----:B------:R-:W-:-:S04]  /*51d0*/  IMAD.MOV R15, RZ, RZ, -R9 ;  /* 0x000000ffff0f7224 */ /* 0x000fc800078e0a09 */
[----:B------:R-:W-:Y:S01]  /*51e0*/  IMAD R26, R14, R15, R8 ;  /* 0x0000000f0e1a7224 */ /* 0x000fe200078e0208 */
[----:B------:R-:W-:-:S04]  /*51f0*/  IABS R15, R28 ;  /* 0x0000001c000f7213 */ /* 0x000fc80000000000 */
[----:B------:R-:W-:Y:S01]  /*5200*/  ISETP.GT.U32.AND P4, PT, R7, R26, PT ;  /* 0x0000001a0700720c */ /* 0x000fe20003f84070 */
[----:B------:R-:W-:-:S12]  /*5210*/  IMAD.HI.U32 R8, R13, R15, RZ ;  /* 0x0000000f0d087227 */ /* 0x000fd800078e00ff */
[----:B------:R-:W-:Y:S02]  /*5220*/  @!P4 IADD3 R26, PT, PT, R26, -R14, RZ ;  /* 0x8000000e1a1ac210 */ /* 0x000fe40007ffe0ff */
[----:B------:R-:W-:Y:S02]  /*5230*/  @!P4 IADD3 R9, PT, PT, R9, 0x1, RZ ;  /* 0x000000010909c810 */ /* 0x000fe40007ffe0ff */
[----:B------:R-:W-:Y:S01]  /*5240*/  ISETP.GE.U32.AND P6, PT, R26, R7, PT ;  /* 0x000000071a00720c */ /* 0x000fe20003fc6070 */
[----:B------:R-:W-:-:S04]  /*5250*/  IMAD.MOV R26, RZ, RZ, -R8 ;  /* 0x000000ffff1a7224 */ /* 0x000fc800078e0a08 */
[----:B------:R-:W-:-:S05]  /*5260*/  IMAD R26, R14, R26, R15 ;  /* 0x0000001a0e1a7224 */ /* 0x000fca00078e020f */
[----:B------:R-:W-:-:S03]  /*5270*/  ISETP.GT.U32.AND P5, PT, R7, R26, PT ;  /* 0x0000001a0700720c */ /* 0x000fc60003fa4070 */
[----:B------:R-:W-:-:S10]  /*5280*/  @P6 VIADD R9, R9, 0x1 ;  /* 0x0000000109096836 */ /* 0x000fd40000000000 */
[----:B------:R-:W-:Y:S02]  /*5290*/  @!P5 IADD3 R26, PT, PT, R26, -R14, RZ ;  /* 0x8000000e1a1ad210 */ /* 0x000fe40007ffe0ff */
[----:B------:R-:W-:Y:S02]  /*52a0*/  @!P5 IADD3 R8, PT, PT, R8, 0x1, RZ ;  /* 0x000000010808d810 */ /* 0x000fe40007ffe0ff */
[----:B------:R-:W-:Y:S01]  /*52b0*/  ISETP.GE.U32.AND P3, PT, R26, R7, PT ;  /* 0x000000071a00720c */ /* 0x000fe20003f66070 */
[----:B------:R-:W-:-:S05]  /*52c0*/  VIADD R26, R12, 0x3 ;  /* 0x000000030c1a7836 */ /* 0x000fca0000000000 */
[----:B------:R-:W-:-:S05]  /*52d0*/  IABS R25, R26 ;  /* 0x0000001a00197213 */ /* 0x000fca0000000000 */
[----:B------:R-:W-:-:S04]  /*52e0*/  IMAD.HI.U32 R15, R13, R25, RZ ;  /* 0x000000190d0f7227 */ /* 0x000fc800078e00ff */
[----:B------:R-:W-:Y:S01]  /*52f0*/  @P3 VIADD R8, R8, 0x1 ;  /* 0x0000000108083836 */ /* 0x000fe20000000000 */
[----:B------:R-:W-:-:S05]  /*5300*/  IADD3 R27, PT, PT, -R15, RZ, RZ ;  /* 0x000000ff0f1b7210 */ /* 0x000fca0007ffe1ff */
[----:B------:R-:W-:-:S05]  /*5310*/  IMAD R25, R14, R27, R25 ;  /* 0x0000001b0e197224 */ /* 0x000fca00078e0219 */
[----:B------:R-:W-:-:S13]  /*5320*/  ISETP.GT.U32.AND P2, PT, R7, R25, PT ;  /* 0x000000190700720c */ /* 0x000fda0003f44070 */
[----:B------:R-:W-:Y:S02]  /*5330*/  @!P2 IADD3 R25, PT, PT, R25, -R14, RZ ;  /* 0x8000000e1919a210 */ /* 0x000fe40007ffe0ff */
[-C--:B------:R-:W-:Y:S02]  /*5340*/  LOP3.LUT R14, R12, R3.reuse, RZ, 0x3c, !PT ;  /* 0x000000030c0e7212 */ /* 0x080fe400078e3cff */
[----:B------:R-:W-:Y:S02]  /*5350*/  @!P2 IADD3 R15, PT, PT, R15, 0x1, RZ ;  /* 0x000000010f0fa810 */ /* 0x000fe40007ffe0ff */
[----:B------:R-:W-:Y:S02]  /*5360*/  ISETP.GE.AND P4, PT, R14, RZ, PT ;  /* 0x000000ff0e00720c */ /* 0x000fe40003f86270 */
[----:B------:R-:W-:Y:S02]  /*5370*/  LOP3.LUT R14, R10, R3, RZ, 0x3c, !PT ;  /* 0x000000030a0e7212 */ /* 0x000fe400078e3cff */
[----:B------:R-:W-:-:S02]  /*5380*/  ISETP.NE.AND P2, PT, R3, RZ, PT ;  /* 0x000000ff0300720c */ /* 0x000fc40003f45270 */
[----:B------:R-:W-:Y:S02]  /*5390*/  ISETP.GE.AND P6, PT, R14, RZ, PT ;  /* 0x000000ff0e00720c */ /* 0x000fe40003fc6270 */
[----:B------:R-:W-:Y:S02]  /*53a0*/  LOP3.LUT R14, R28, R3, RZ, 0x3c, !PT ;  /* 0x000000031c0e7212 */ /* 0x000fe400078e3cff */
[----:B------:R-:W-:Y:S02]  /*53b0*/  ISETP.GE.U32.AND P1, PT, R25, R7, PT ;  /* 0x000000071900720c */ /* 0x000fe40003f26070 */
[----:B------:R-:W-:Y:S02]  /*53c0*/  ISETP.GE.AND P5, PT, R14, RZ, PT ;  /* 0x000000ff0e00720c */ /* 0x000fe40003fa6270 */
[----:B------:R-:W-:Y:S02]  /*53d0*/  LOP3.LUT R14, R26, R3, RZ, 0x3c, !PT ;  /* 0x000000031a0e7212 */ /* 0x000fe400078e3cff */
[----:B------:R-:W-:-:S02]  /*53e0*/  @!P4 IADD3 R11, PT, PT, -R11, RZ, RZ ;  /* 0x000000ff0b0bc210 */ /* 0x000fc40007ffe1ff */
[----:B------:R-:W-:Y:S01]  /*53f0*/  ISETP.GE.AND P3, PT, R14, RZ, PT ;  /* 0x000000ff0e00720c */ /* 0x000fe20003f66270 */
[----:B------:R-:W-:Y:S01]  /*5400*/  @!P6 IMAD.MOV R9, RZ, RZ, -R9 ;  /* 0x000000ffff09e224 */ /* 0x000fe200078e0a09 */
[----:B------:R-:W-:-:S03]  /*5410*/  LOP3.LUT R14, RZ, R3, RZ, 0x33, !PT ;  /* 0x00000003ff0e7212 */ /* 0x000fc600078e33ff */
[----:B------:R-:W-:Y:S01]  /*5420*/  @P1 VIADD R15, R15, 0x1 ;  /* 0x000000010f0f1836 */ /* 0x000fe20000000000 */
[----:B------:R-:W-:Y:S02]  /*5430*/  SEL R11, R14, R11, !P2 ;  /* 0x0000000b0e0b7207 */ /* 0x000fe40005000000 */
[----:B------:R-:W-:Y:S02]  /*5440*/  @!P5 IADD3 R8, PT, PT, -R8, RZ, RZ ;  /* 0x000000ff0808d210 */ /* 0x000fe40007ffe1ff */
[C---:B------:R-:W-:Y:S02]  /*5450*/  SEL R9, R14.reuse, R9, !P2 ;  /* 0x000000090e097207 */ /* 0x040fe40005000000 */
[----:B------:R-:W-:Y:S01]  /*5460*/  SEL R27, R14, R8, !P2 ;  /* 0x000000080e1b7207 */ /* 0x000fe20005000000 */
[----:B------:R-:W-:Y:S01]  /*5470*/  IMAD.MOV R8, RZ, RZ, -R11 ;  /* 0x000000ffff087224 */ /* 0x000fe200078e0a0b */
[----:B------:R-:W-:Y:S01]  /*5480*/  IADD3 R29, PT, PT, -R9, RZ, RZ ;  /* 0x000000ff091d7210 */ /* 0x000fe20007ffe1ff */
[----:B------:R-:W-:Y:S01]  /*5490*/  IMAD R11, R11, UR4, R0 ;  /* 0x000000040b0b7c24 */ /* 0x000fe2000f8e0200 */
[----:B------:R-:W-:Y:S01]  /*54a0*/  ISETP.NE.AND P1, PT, R24, RZ, PT ;  /* 0x000000ff1800720c */ /* 0x000fe20003f25270 */
[----:B------:R-:W-:Y:S01]  /*54b0*/  IMAD R8, R3, R8, R12 ;  /* 0x0000000803087224 */ /* 0x000fe200078e020c */
[----:B------:R-:W-:Y:S01]  /*54c0*/  IADD3 R12, PT, PT, R12, 0x4, RZ ;  /* 0x000000040c0c7810 */ /* 0x000fe20007ffe0ff */
[----:B------:R-:W-:-:S02]  /*54d0*/  @!P3 IMAD.MOV R15, RZ, RZ, -R15 ;  /* 0x000000ffff0fb224 */ /* 0x000fc400078e0a0f */
[----:B------:R-:W-:Y:S01]  /*54e0*/  IMAD R29, R3, R29, R10 ;  /* 0x0000001d031d7224 */ /* 0x000fe200078e020a */
[----:B------:R-:W-:Y:S01]  /*54f0*/  IADD3 R11, PT, PT, R11, R8, RZ ;  /* 0x000000080b0b7210 */ /* 0x000fe20007ffe0ff */
[----:B------:R-:W-:Y:S01]  /*5500*/  IMAD R8, R9, UR4, R0 ;  /* 0x0000000409087c24 */ /* 0x000fe2000f8e0200 */
[----:B------:R-:W-:-:S03]  /*5510*/  SEL R25, R14, R15, !P2 ;  /* 0x0000000f0e197207 */ /* 0x000fc60005000000 */
[----:B------:R-:W-:Y:S01]  /*5520*/  IMAD R11, R11, 0x8, R6 ;  /* 0x000000080b0b7824 */ /* 0x000fe200078e0206 */
[----:B------:R-:W-:-:S04]  /*5530*/  IADD3 R29, PT, PT, R8, R29, RZ ;  /* 0x0000001d081d7210 */ /* 0x000fc80007ffe0ff */
[----:B------:R-:W-:Y:S04]  /*5540*/  LDS.64 R14, [R11] ;  /* 0x000000000b0e7984 */ /* 0x000fe80000000a00 */
[----:B------:R-:W0:Y:S02]  /*5550*/  LDS.128 R8, [R4+-0x10] ;  /* 0xfffff00004087984 */ /* 0x000e240000000c00 */
[----:B0-----:R-:W-:Y:S01]  /*5560*/  DFMA R14, R8, R14, R16 ;  /* 0x0000000e080e722b */ /* 0x001fe20000000010 */
[----:B------:R-:W-:-:S06]  /*5570*/  IMAD R8, R29, 0x8, R6 ;  /* 0x000000081d087824 */ /* 0x000fcc00078e0206 */
[----:B------:R-:W0:Y:S02]  /*5580*/  LDS.64 R8, [R8] ;  /* 0x0000000008087984 */ /* 0x000e240000000a00 */
[----:B0-----:R-:W-:Y:S01]  /*5590*/  DFMA R14, R10, R8, R14 ;  /* 0x000000080a0e722b */ /* 0x001fe2000000000e */
[C---:B------:R-:W-:Y:S01]  /*55a0*/  IADD3 R9, PT, PT, -R27.reuse, RZ, RZ ;  /* 0x000000ff1b097210 */ /* 0x040fe20007ffe1ff */
[----:B------:R-:W-:-:S04]  /*55b0*/  IMAD R27, R27, UR4, R0 ;  /* 0x000000041b1b7c24 */ /* 0x000fc8000f8e0200 */
[----:B------:R-:W-:Y:S02]  /*55c0*/  IMAD R28, R3, R9, R28 ;  /* 0x00000009031c7224 */ /* 0x000fe400078e021c */
[----:B------:R-:W-:Y:S02]  /*55d0*/  IMAD.MOV R9, RZ, RZ, -R25 ;  /* 0x000000ffff097224 */ /* 0x000fe400078e0a19 */
[----:B------:R-:W-:Y:S01]  /*55e0*/  IMAD R25, R25, UR4, R0 ;  /* 0x0000000419197c24 */ /* 0x000fe2000f8e0200 */
[----:B------:R-:W-:Y:S01]  /*55f0*/  IADD3 R27, PT, PT, R27, R28, RZ ;  /* 0x0000001c1b1b7210 */ /* 0x000fe20007ffe0ff */
[----:B------:R-:W-:Y:S02]  /*5600*/  IMAD R26, R3, R9, R26 ;  /* 0x00000009031a7224 */ /* 0x000fe400078e021a */
[----:B------:R0:W-:Y:S02]  /*5610*/  LDS.128 R8, [R4] ;  /* 0x0000000004087984 */ /* 0x0001e40000000c00 */
[----:B------:R-:W-:Y:S01]  /*5620*/  IMAD R27, R27, 0x8, R6 ;  /* 0x000000081b1b7824 */ /* 0x000fe200078e0206 */
[----:B------:R-:W-:-:S05]  /*5630*/  IADD3 R25, PT, PT, R25, R26, RZ ;  /* 0x0000001a19197210 */ /* 0x000fca0007ffe0ff */
[----:B------:R-:W1:Y:S01]  /*5640*/  LDS.64 R26, [R27] ;  /* 0x000000001b1a7984 */ /* 0x000e620000000a00 */
[----:B------:R-:W-:Y:S02]  /*5650*/  IMAD R25, R25, 0x8, R6 ;  /* 0x0000000819197824 */ /* 0x000fe400078e0206 */
[----:B0-----:R-:W-:-:S03]  /*5660*/  VIADD R4, R4, 0x20 ;  /* 0x0000002004047836 */ /* 0x001fc60000000000 */
[----:B------:R-:W0:Y:S01]  /*5670*/  LDS.64 R16, [R25] ;  /* 0x0000000019107984 */ /* 0x000e220000000a00 */
[----:B-1----:R-:W-:-:S08]  /*5680*/  DFMA R8, R8, R26, R14 ;  /* 0x0000001a0808722b */ /* 0x002fd0000000000e */
[----:B0-----:R-:W-:Y:S01]  /*5690*/  DFMA R16, R10, R16, R8 ;  /* 0x000000100a10722b */ /* 0x001fe20000000008 */
[----:B------:R-:W-:Y:S10]  /*56a0*/  @P1 BRA `(.L_x_19) ;  /* 0xfffffff800641947 */ /* 0x000ff4000383ffff */
.L_x_18:
[----:B------:R-:W-:Y:S05]  /*56b0*/  @!P0 BRA `(.L_x_17) ;  /* 0x0000000400a08947 */ /* 0x000fea0003800000 */
[----:B------:R-:W-:Y:S02]  /*56c0*/  ISETP.NE.AND P1, PT, R5, 0x1, PT ;  /* 0x000000010500780c */ /* 0x000fe40003f25270 */
[----:B------:R-:W-:-:S04]  /*56d0*/  LOP3.LUT R2, R2, 0x1, RZ, 0xc0, !PT ;  /* 0x0000000102027812 */ /* 0x000fc800078ec0ff */
[----:B------:R-:W-:-:S07]  /*56e0*/  ISETP.NE.U32.AND P0, PT, R2, 0x1, PT ;  /* 0x000000010200780c */ /* 0x000fce0003f05070 */
[----:B------:R-:W-:Y:S06]  /*56f0*/  @!P1 BRA `(.L_x_20) ;  /* 0x0000000000f89947 */ /* 0x000fec0003800000 */
[----:B------:R-:W-:Y:S01]  /*5700*/  IABS R4, R3 ;  /* 0x0000000300047213 */ /* 0x000fe20000000000 */
[----:B------:R-:W-:Y:S01]  /*5710*/  VIADD R2, R12, 0x1 ;  /* 0x000000010c027836 */ /* 0x000fe20000000000 */
[----:B------:R-:W-:Y:S01]  /*5720*/  IABS R11, R12 ;  /* 0x0000000c000b7213 */ /* 0x000fe20000000000 */
[----:B------:R-:W0:Y:S01]  /*5730*/  LDCU UR4, c[0x0][0x3a4] ;  /* 0x00007480ff0477ac */ /* 0x000e220008000800 */
[----:B------:R-:W1:Y:S08]  /*5740*/  I2F.RP R5, R4 ;  /* 0x0000000400057306 */ /* 0x000e700000209400 */
[----:B-1----:R-:W1:Y:S02]  /*5750*/  MUFU.RCP R5, R5 ;  /* 0x0000000500057308 */ /* 0x002e640000001000 */
[----:B-1----:R-:W-:-:S06]  /*5760*/  VIADD R8, R5, 0xffffffe ;  /* 0x0ffffffe05087836 */ /* 0x002fcc0000000000 */
[----:B------:R1:W2:Y:S02]  /*5770*/  F2I.FTZ.U32.TRUNC.NTZ R9, R8 ;  /* 0x0000000800097305 */ /* 0x0002a4000021f000 */
[----:B-1----:R-:W-:Y:S02]  /*5780*/  MOV R8, RZ ;  /* 0x000000ff00087202 */ /* 0x002fe40000000f00 */
[----:B--2---:R-:W-:-:S05]  /*5790*/  IADD3 R7, PT, PT, RZ, -R9, RZ ;  /* 0x80000009ff077210 */ /* 0x004fca0007ffe0ff */
[----:B------:R-:W-:-:S04]  /*57a0*/  IMAD R7, R7, R4, RZ ;  /* 0x0000000407077224 */ /* 0x000fc800078e02ff */
[----:B------:R-:W-:Y:S01]  /*57b0*/  IMAD.HI.U32 R10, R9, R7, R8 ;  /* 0x00000007090a7227 */ /* 0x000fe200078e0008 */
[----:B------:R-:W-:-:S03]  /*57c0*/  IABS R7, R2 ;  /* 0x0000000200077213 */ /* 0x000fc60000000000 */
[----:B------:R-:W-:Y:S02]  /*57d0*/  IMAD.MOV.U32 R9, RZ, RZ, R11 ;  /* 0x000000ffff097224 */ /* 0x000fe400078e000b */
[----:B------:R-:W-:-:S04]  /*57e0*/  IMAD.HI.U32 R5, R10, R7, RZ ;  /* 0x000000070a057227 */ /* 0x000fc800078e00ff */
[----:B------:R-:W-:Y:S01]  /*57f0*/  IMAD.HI.U32 R11, R10, R9, RZ ;  /* 0x000000090a0b7227 */ /* 0x000fe200078e00ff */
[----:B------:R-:W-:-:S04]  /*5800*/  LOP3.LUT R10, RZ, R3, RZ, 0x33, !PT ;  /* 0x00000003ff0a7212 */ /* 0x000fc800078e33ff */
[----:B------:R-:W-:-:S05]  /*5810*/  IADD3 R8, PT, PT, -R11, RZ, RZ ;  /* 0x000000ff0b087210 */ /* 0x000fca0007ffe1ff */
[----:B------:R-:W-:Y:S02]  /*5820*/  IMAD R9, R4, R8, R9 ;  /* 0x0000000804097224 */ /* 0x000fe400078e0209 */
[----:B------:R-:W-:-:S03]  /*5830*/  IMAD.MOV R8, RZ, RZ, -R5 ;  /* 0x000000ffff087224 */ /* 0x000fc600078e0a05 */
[C---:B------:R-:W-:Y:S01]  /*5840*/  ISETP.GT.U32.AND P4, PT, R4.reuse, R9, PT ;  /* 0x000000090400720c */ /* 0x040fe20003f84070 */
[----:B------:R-:W-:Y:S01]  /*5850*/  IMAD R7, R4, R8, R7 ;  /* 0x0000000804077224 */ /* 0x000fe200078e0207 */
[----:B------:R-:W-:-:S04]  /*5860*/  LOP3.LUT R8, R12, R3, RZ, 0x3c, !PT ;  /* 0x000000030c087212 */ /* 0x000fc800078e3cff */
[----:B------:R-:W-:Y:S02]  /*5870*/  ISETP.GT.U32.AND P3, PT, R4, R7, PT ;  /* 0x000000070400720c */ /* 0x000fe40003f64070 */
[----:B------:R-:W-:Y:S02]  /*5880*/  ISETP.GE.AND P1, PT, R8, RZ, PT ;  /* 0x000000ff0800720c */ /* 0x000fe40003f26270 */
[----:B------:R-:W-:-:S03]  /*5890*/  MOV R8, 0x400 ;  /* 0x0000040000087802 */ /* 0x000fc60000000f00 */
[-C--:B------:R-:W-:Y:S02]  /*58a0*/  @!P4 IADD3 R9, PT, PT, R9, -R4.reuse, RZ ;  /* 0x800000040909c210 */ /* 0x080fe40007ffe0ff */
[----:B------:R-:W-:Y:S02]  /*58b0*/  @!P4 IADD3 R11, PT, PT, R11, 0x1, RZ ;  /* 0x000000010b0bc810 */ /* 0x000fe40007ffe0ff */
[----:B------:R-:W-:Y:S02]  /*58c0*/  ISETP.GE.U32.AND P5, PT, R9, R4, PT ;  /* 0x000000040900720c */ /* 0x000fe40003fa6070 */
[----:B------:R-:W-:Y:S01]  /*58d0*/  @!P3 IMAD.IADD R7, R7, 0x1, -R4 ;  /* 0x000000010707b824 */ /* 0x000fe200078e0a04 */
[----:B------:R-:W1:Y:S01]  /*58e0*/  S2R R9, SR_CgaCtaId ;  /* 0x0000000000097919 */ /* 0x000e620000008800 */
[----:B------:R-:W-:Y:S02]  /*58f0*/  @!P3 IADD3 R5, PT, PT, R5, 0x1, RZ ;  /* 0x000000010505b810 */ /* 0x000fe40007ffe0ff */
[----:B------:R-:W-:-:S02]  /*5900*/  ISETP.NE.AND P3, PT, R3, RZ, PT ;  /* 0x000000ff0300720c */ /* 0x000fc40003f65270 */
[----:B------:R-:W-:Y:S02]  /*5910*/  ISETP.GE.U32.AND P2, PT, R7, R4, PT ;  /* 0x000000040700720c */ /* 0x000fe40003f46070 */
[----:B------:R-:W-:-:S03]  /*5920*/  LOP3.LUT R4, R2, R3, RZ, 0x3c, !PT ;  /* 0x0000000302047212 */ /* 0x000fc600078e3cff */
[----:B------:R-:W-:Y:S01]  /*5930*/  @P5 VIADD R11, R11, 0x1 ;  /* 0x000000010b0b5836 */ /* 0x000fe20000000000 */
[----:B------:R-:W-:-:S03]  /*5940*/  ISETP.GE.AND P4, PT, R4, RZ, PT ;  /* 0x000000ff0400720c */ /* 0x000fc60003f86270 */
[----:B------:R-:W-:-:S04]  /*5950*/  IMAD.MOV.U32 R4, RZ, RZ, R11 ;  /* 0x000000ffff047224 */ /* 0x000fc800078e000b */
[----:B------:R-:W-:Y:S01]  /*5960*/  @P2 IADD3 R5, PT, PT, R5, 0x1, RZ ;  /* 0x0000000105052810 */ /* 0x000fe20007ffe0ff */
[----:B------:R-:W-:-:S03]  /*5970*/  @!P1 IMAD.MOV R4, RZ, RZ, -R4 ;  /* 0x000000ffff049224 */ /* 0x000fc600078e0a04 */
[----:B------:R-:W-:Y:S02]  /*5980*/  MOV R7, R5 ;  /* 0x0000000500077202 */ /* 0x000fe40000000f00 */
[----:B------:R-:W-:-:S03]  /*5990*/  SEL R5, R10, R4, !P3 ;  /* 0x000000040a057207 */ /* 0x000fc60005800000 */
[----:B------:R-:W-:Y:S01]  /*59a0*/  @!P4 IMAD.MOV R7, RZ, RZ, -R7 ;  /* 0x000000ffff07c224 */ /* 0x000fe200078e0a07 */
[C---:B------:R-:W-:Y:S01]  /*59b0*/  IADD3 R4, PT, PT, -R5.reuse, RZ, RZ ;  /* 0x000000ff05047210 */ /* 0x040fe20007ffe1ff */
[----:B0-----:R-:W-:-:S03]  /*59c0*/  IMAD R5, R5, UR4, R0 ;  /* 0x0000000405057c24 */ /* 0x001fc6000f8e0200 */
[----:B------:R-:W-:Y:S01]  /*59d0*/  SEL R7, R10, R7, !P3 ;  /* 0x000000070a077207 */ /* 0x000fe20005800000 */
[----:B------:R-:W-:Y:S01]  /*59e0*/  IMAD R4, R3, R4, R12 ;  /* 0x0000000403047224 */ /* 0x000fe200078e020c */
[----:B-1----:R-:W-:-:S03]  /*59f0*/  LEA R9, R9, R8, 0x18 ;  /* 0x0000000809097211 */ /* 0x002fc600078ec0ff */
[----:B------:R-:W-:Y:S01]  /*5a00*/  IMAD.MOV R8, RZ, RZ, -R7 ;  /* 0x000000ffff087224 */ /* 0x000fe200078e0a07 */
[----:B------:R-:W-:Y:S01]  /*5a10*/  IADD3 R5, PT, PT, R5, R4, RZ ;  /* 0x0000000405057210 */ /* 0x000fe20007ffe0ff */
[C---:B------:R-:W-:Y:S02]  /*5a20*/  IMAD R9, R12.reuse, 0x8, R9 ;  /* 0x000000080c097824 */ /* 0x040fe400078e0209 */
[----:B------:R-:W-:Y:S01]  /*5a30*/  IMAD R4, R3, R8, R2 ;  /* 0x0000000803047224 */ /* 0x000fe200078e0202 */
[----:B------:R-:W-:Y:S01]  /*5a40*/  LEA R2, R5, R6, 0x3 ;  /* 0x0000000605027211 */ /* 0x000fe200078e18ff */
[----:B------:R-:W-:Y:S02]  /*5a50*/  IMAD R7, R7, UR4, R0 ;  /* 0x0000000407077c24 */ /* 0x000fe4000f8e0200 */
[----:B------:R-:W-:Y:S01]  /*5a60*/  LDS.128 R8, [R9] ;  /* 0x0000000009087984 */ /* 0x000fe20000000c00 */
[----:B------:R-:W-:Y:S02]  /*5a70*/  VIADD R12, R12, 0x2 ;  /* 0x000000020c0c7836 */ /* 0x000fe40000000000 */
[----:B------:R-:W-:-:S02]  /*5a80*/  IMAD.IADD R7, R7, 0x1, R4 ;  /* 0x0000000107077824 */ /* 0x000fc400078e0204 */
[----:B------:R-:W0:Y:S03]  /*5a90*/  LDS.64 R4, [R2] ;  /* 0x0000000002047984 */ /* 0x000e260000000a00 */
[----:B------:R-:W-:-:S05]  /*5aa0*/  LEA R7, R7, R6, 0x3 ;  /* 0x0000000607077211 */ /* 0x000fca00078e18ff */
[----:B------:R-:W1:Y:S01]  /*5ab0*/  LDS.64 R14, [R7] ;  /* 0x00000000070e7984 */ /* 0x000e620000000a00 */
[----:B0-----:R-:W-:-:S08]  /*5ac0*/  DFMA R4, R8, R4, R16 ;  /* 0x000000040804722b */ /* 0x001fd00000000010 */
[----:B-1----:R-:W-:-:S11]  /*5ad0*/  DFMA R16, R10, R14, R4 ;  /* 0x0000000e0a10722b */ /* 0x002fd60000000004 */
.L_x_20:
[----:B------:R-:W-:Y:S05]  /*5ae0*/  @P0 BRA `(.L_x_17) ;  /* 0x0000000000940947 */ /* 0x000fea0003800000 */
[----:B------:R-:W-:Y:S01]  /*5af0*/  IABS R7, R3 ;  /* 0x0000000300077213 */ /* 0x000fe20000000000 */
[----:B------:R-:W0:Y:S01]  /*5b00*/  LDCU UR4, c[0x0][0x3a4] ;  /* 0x00007480ff0477ac */ /* 0x000e220008000800 */
[----:B------:R-:W-:Y:S02]  /*5b10*/  MOV R4, RZ ;  /* 0x000000ff00047202 */ /* 0x000fe40000000f00 */
[----:B------:R-:W1:Y:S08]  /*5b20*/  I2F.RP R8, R7 ;  /* 0x0000000700087306 */ /* 0x000e700000209400 */
[----:B-1----:R-:W1:Y:S02]  /*5b30*/  MUFU.RCP R8, R8 ;  /* 0x0000000800087308 */ /* 0x002e640000001000 */
[----:B-1----:R-:W-:-:S06]  /*5b40*/  IADD3 R9, PT, PT, R8, 0xffffffe, RZ ;  /* 0x0ffffffe08097810 */ /* 0x002fcc0007ffe0ff */
[----:B------:R-:W1:Y:S02]  /*5b50*/  F2I.FTZ.U32.TRUNC.NTZ R5, R9 ;  /* 0x0000000900057305 */ /* 0x000e64000021f000 */
[----:B-1----:R-:W-:-:S04]  /*5b60*/  IMAD.MOV R2, RZ, RZ, -R5 ;  /* 0x000000ffff027224 */ /* 0x002fc800078e0a05 */
[----:B------:R-:W-:Y:S01]  /*5b70*/  IMAD R11, R2, R7, RZ ;  /* 0x00000007020b7224 */ /* 0x000fe200078e02ff */
[----:B------:R-:W-:-:S03]  /*5b80*/  IABS R2, R12 ;  /* 0x0000000c00027213 */ /* 0x000fc60000000000 */
[----:B------:R-:W-:-:S04]  /*5b90*/  IMAD.HI.U32 R11, R5, R11, R4 ;  /* 0x0000000b050b7227 */ /* 0x000fc800078e0004 */
[----:B------:R-:W-:-:S04]  /*5ba0*/  IMAD.MOV.U32 R4, RZ, RZ, R2 ;  /* 0x000000ffff047224 */ /* 0x000fc800078e0002 */
[----:B------:R-:W-:-:S05]  /*5bb0*/  IMAD.HI.U32 R2, R11, R4, RZ ;  /* 0x000000040b027227 */ /* 0x000fca00078e00ff */
[----:B------:R-:W-:-:S05]  /*5bc0*/  IADD3 R5, PT, PT, -R2, RZ, RZ ;  /* 0x000000ff02057210 */ /* 0x000fca0007ffe1ff */
[C---:B------:R-:W-:Y:S02]  /*5bd0*/  IMAD R4, R7.reuse, R5, R4 ;  /* 0x0000000507047224 */ /* 0x040fe400078e0204 */
[----:B------:R-:W1:Y:S03]  /*5be0*/  S2R R5, SR_CgaCtaId ;  /* 0x0000000000057919 */ /* 0x000e660000008800 */
[----:B------:R-:W-:-:S13]  /*5bf0*/  ISETP.GT.U32.AND P1, PT, R7, R4, PT ;  /* 0x000000040700720c */ /* 0x000fda0003f24070 */
[----:B------:R-:W-:Y:S01]  /*5c00*/  @!P1 IMAD.IADD R4, R4, 0x1, -R7 ;  /* 0x0000000104049824 */ /* 0x000fe200078e0a07 */
[----:B------:R-:W-:Y:S02]  /*5c10*/  @!P1 IADD3 R2, PT, PT, R2, 0x1, RZ ;  /* 0x0000000102029810 */ /* 0x000fe40007ffe0ff */
[----:B------:R-:W-:Y:S02]  /*5c20*/  ISETP.NE.AND P1, PT, R3, RZ, PT ;  /* 0x000000ff0300720c */ /* 0x000fe40003f25270 */
[----:B------:R-:W-:Y:S02]  /*5c30*/  ISETP.GE.U32.AND P0, PT, R4, R7, PT ;  /* 0x000000070400720c */ /* 0x000fe40003f06070 */
[----:B------:R-:W-:-:S04]  /*5c40*/  LOP3.LUT R4, R12, R3, RZ, 0x3c, !PT ;  /* 0x000000030c047212 */ /* 0x000fc800078e3cff */
[----:B------:R-:W-:-:S07]  /*5c50*/  ISETP.GE.AND P2, PT, R4, RZ, PT ;  /* 0x000000ff0400720c */ /* 0x000fce0003f46270 */
[----:B------:R-:W-:-:S06]  /*5c60*/  @P0 VIADD R2, R2, 0x1 ;  /* 0x0000000102020836 */ /* 0x000fcc0000000000 */
[----:B------:R-:W-:Y:S02]  /*5c70*/  @!P2 IADD3 R2, PT, PT, -R2, RZ, RZ ;  /* 0x000000ff0202a210 */ /* 0x000fe40007ffe1ff */
[----:B------:R-:W-:-:S05]  /*5c80*/  @!P1 LOP3.LUT R2, RZ, R3, RZ, 0x33, !PT ;  /* 0x00000003ff029212 */ /* 0x000fca00078e33ff */
[----:B------:R-:W-:Y:S02]  /*5c90*/  IMAD.MOV R4, RZ, RZ, -R2 ;  /* 0x000000ffff047224 */ /* 0x000fe400078e0a02 */
[----:B0-----:R-:W-:Y:S02]  /*5ca0*/  IMAD R2, R2, UR4, R0 ;  /* 0x0000000402027c24 */ /* 0x001fe4000f8e0200 */
[----:B------:R-:W-:Y:S01]  /*5cb0*/  IMAD R3, R3, R4, R12 ;  /* 0x0000000403037224 */ /* 0x000fe200078e020c */
[----:B------:R-:W-:-:S04]  /*5cc0*/  MOV R4, 0x400 ;  /* 0x0000040000047802 */ /* 0x000fc80000000f00 */
[----:B-1----:R-:W-:Y:S02]  /*5cd0*/  LEA R5, R5, R4, 0x18 ;  /* 0x0000000405057211 */ /* 0x002fe400078ec0ff */
[----:B------:R-:W-:-:S03]  /*5ce0*/  IADD3 R3, PT, PT, R2, R3, RZ ;  /* 0x0000000302037210 */ /* 0x000fc60007ffe0ff */
[----:B------:R-:W-:Y:S01]  /*5cf0*/  IMAD R4, R12, 0x8, R5 ;  /* 0x000000080c047824 */ /* 0x000fe200078e0205 */
[----:B------:R-:W-:-:S05]  /*5d00*/  LEA R3, R3, R6, 0x3 ;  /* 0x0000000603037211 */ /* 0x000fca00078e18ff */
[----:B------:R-:W-:Y:S04]  /*5d10*/  LDS.64 R4, [R4] ;  /* 0x0000000004047984 */ /* 0x000fe80000000a00 */
[----:B------:R-:W0:Y:S02]  /*5d20*/  LDS.64 R2, [R3] ;  /* 0x0000000003027984 */ /* 0x000e240000000a00 */
[----:B0-----:R-:W-:-:S11]  /*5d30*/  DFMA R16, R4, R2, R16 ;  /* 0x000000020410722b */ /* 0x001fd60000000010 */
.L_x_17:
[----:B------:R-:W0:Y:S01]  /*5d40*/  LDC R5, c[0x0][0x3a8] ;  /* 0x0000ea00ff057b82 */ /* 0x000e220000000800 */
[----:B------:R-:W-:Y:S01]  /*5d50*/  DADD R16, R20, R16 ;  /* 0x0000000014107229 */ /* 0x000fe20000000010 */
[----:B------:R-:W1:Y:S06]  /*5d60*/  LDCU.64 UR4, c[0x0][0x398] ;  /* 0x00007300ff0477ac */ /* 0x000e6c0008000a00 */
[----:B------:R-:W2:Y:S01]  /*5d70*/  LDC.64 R2, c[0x0][0x388] ;  /* 0x0000e200ff027b82 */ /* 0x000ea20000000a00 */
[----:B------:R-:W-:-:S08]  /*5d80*/  DADD R16, R16, R18 ;  /* 0x0000000010107229 */ /* 0x000fd00000000012 */
[----:B------:R-:W-:Y:S01]  /*5d90*/  DADD R16, R16, R22 ;  /* 0x0000000010107229 */ /* 0x000fe20000000016 */
[----:B0-----:R-:W-:-:S07]  /*5da0*/  IMAD R5, R5, UR8, R0 ;  /* 0x0000000805057c24 */ /* 0x001fce000f8e0200 */
[----:B-1----:R-:W-:Y:S01]  /*5db0*/  DADD R16, R16, UR4 ;  /* 0x0000000410107e29 */ /* 0x002fe20008000000 */
[----:B--2---:R-:W-:-:S06]  /*5dc0*/  IMAD.WIDE R2, R5, 0x8, R2 ;  /* 0x0000000805027825 */ /* 0x004fcc00078e0202 */
[----:B------:R-:W-:Y:S01]  /*5dd0*/  STG.E.64 desc[UR6][R2.64], R16 ;  /* 0x0000001002007986 */ /* 0x000fe2000c101b06 */
[----:B------:R-:W-:Y:S05]  /*5de0*/  EXIT ;  /* 0x000000000000794d */ /* 0x000fea0003800000 */
        .weak           $__internal_0_$__cuda_sm3x_div_rn_noftz_f32_slowpath
        .type           $__internal_0_$__cuda_sm3x_div_rn_noftz_f32_slowpath,@function
        .size           $__internal_0_$__cuda_sm3x_div_rn_noftz_f32_slowpath,(.L_x_89 - $__internal_0_$__cuda_sm3x_div_rn_noftz_f32_slowpath)
$__internal_0_$__cuda_sm3x_div_rn_noftz_f32_slowpath:
[----:B------:R-:W-:Y:S01]  /*5df0*/  SHF.R.U32.HI R6, RZ, 0x17, R3 ;  /* 0x00000017ff067819 */ /* 0x000fe20000011603 */
[--C-:B------:R-:W-:Y:S01]  /*5e00*/  IMAD.MOV.U32 R7, RZ, RZ, R2.reuse ;  /* 0x000000ffff077224 */ /* 0x100fe200078e0002 */
[----:B------:R-:W-:Y:S02]  /*5e10*/  SHF.R.U32.HI R5, RZ, 0x17, R2 ;  /* 0x00000017ff057819 */ /* 0x000fe40000011602 */
[----:B------:R-:W-:Y:S02]  /*5e20*/  LOP3.LUT R6, R6, 0xff, RZ, 0xc0, !PT ;  /* 0x000000ff06067812 */ /* 0x000fe400078ec0ff */
[----:B------:R-:W-:Y:S02]  /*5e30*/  LOP3.LUT R5, R5, 0xff, RZ, 0xc0, !PT ;  /* 0x000000ff05057812 */ /* 0x000fe400078ec0ff */
[----:B------:R-:W-:Y:S01]  /*5e40*/  MOV R8, R3 ;  /* 0x0000000300087202 */ /* 0x000fe20000000f00 */
[----:B------:R-:W-:Y:S01]  /*5e50*/  VIADD R11, R6, 0xffffffff ;  /* 0xffffffff060b7836 */ /* 0x000fe20000000000 */
[----:B------:R-:W-:-:S04]  /*5e60*/  IADD3 R10, PT, PT, R5, -0x1, RZ ;  /* 0xffffffff050a7810 */ /* 0x000fc80007ffe0ff */
[----:B------:R-:W-:-:S04]  /*5e70*/  ISETP.GT.U32.AND P0, PT, R11, 0xfd, PT ;  /* 0x000000fd0b00780c */ /* 0x000fc80003f04070 */
[----:B------:R-:W-:-:S13]  /*5e80*/  ISETP.GT.U32.OR P0, PT, R10, 0xfd, P0 ;  /* 0x000000fd0a00780c */ /* 0x000fda0000704470 */
[----:B------:R-:W-:Y:S01]  /*5e90*/  @!P0 IMAD.MOV.U32 R9, RZ, RZ, RZ ;  /* 0x000000ffff098224 */ /* 0x000fe200078e00ff */
[----:B------:R-:W-:Y:S06]  /*5ea0*/  @!P0 BRA `(.L_x_21) ;  /* 0x00000000005c8947 */ /* 0x000fec0003800000 */
[----:B------:R-:W-:Y:S02]  /*5eb0*/  FSETP.GTU.FTZ.AND P0, PT, |R2|, +INF , PT ;  /* 0x7f8000000200780b */ /* 0x000fe40003f1c200 */
[----:B------:R-:W-:-:S04]  /*5ec0*/  FSETP.GTU.FTZ.AND P1, PT, |R3|, +INF , PT ;  /* 0x7f8000000300780b */ /* 0x000fc80003f3c200 */
[----:B------:R-:W-:-:S13]  /*5ed0*/  PLOP3.LUT P0, PT, P0, P1, PT, 0xf8, 0x8f ;  /* 0x00000000008f781c */ /* 0x000fda0000703f70 */
[----:B------:R-:W-:Y:S05]  /*5ee0*/  @P0 BRA `(.L_x_22) ;  /* 0x0000000400440947 */ /* 0x000fea0003800000 */
[----:B------:R-:W-:-:S13]  /*5ef0*/  LOP3.LUT P0, RZ, R8, 0x7fffffff, R7, 0xc8, !PT ;  /* 0x7fffffff08ff7812 */ /* 0x000fda000780c807 */
[----:B------:R-:W-:Y:S05]  /*5f00*/  @!P0 BRA `(.L_x_23) ;  /* 0x0000000400348947 */ /* 0x000fea0003800000 */
[C---:B------:R-:W-:Y:S02]  /*5f10*/  FSETP.NEU.FTZ.AND P2, PT, |R2|.reuse, +INF , PT ;  /* 0x7f8000000200780b */ /* 0x040fe40003f5d200 */
[----:B------:R-:W-:Y:S02]  /*5f20*/  FSETP.NEU.FTZ.AND P0, PT, |R3|, +INF , PT ;  /* 0x7f8000000300780b */ /* 0x000fe40003f1d200 */
[----:B------:R-:W-:-:S11]  /*5f30*/  FSETP.NEU.FTZ.AND P1, PT, |R2|, +INF , PT ;  /* 0x7f8000000200780b */ /* 0x000fd60003f3d200 */
[----:B------:R-:W-:Y:S05]  /*5f40*/  @!P0 BRA !P2, `(.L_x_23) ;  /* 0x0000000400248947 */ /* 0x000fea0005000000 */
[----:B------:R-:W-:-:S04]  /*5f50*/  LOP3.LUT P2, RZ, R7, 0x7fffffff, RZ, 0xc0, !PT ;  /* 0x7fffffff07ff7812 */ /* 0x000fc8000784c0ff */
[----:B------:R-:W-:-:S13]  /*5f60*/  PLOP3.LUT P0, PT, P0, P2, PT, 0x2f, 0xf2 ;  /* 0x0000000000f2781c */ /* 0x000fda0000704577 */
[----:B------:R-:W-:Y:S05]  /*5f70*/  @P0 BRA `(.L_x_24) ;  /* 0x0000000400100947 */ /* 0x000fea0003800000 */
[----:B------:R-:W-:-:S04]  /*5f80*/  LOP3.LUT P0, RZ, R8, 0x7fffffff, RZ, 0xc0, !PT ;  /* 0x7fffffff08ff7812 */ /* 0x000fc8000780c0ff */
[----:B------:R-:W-:-:S13]  /*5f90*/  PLOP3.LUT P0, PT, P1, P0, PT, 0x2f, 0xf2 ;  /* 0x0000000000f2781c */ /* 0x000fda0000f00577 */
[----:B------:R-:W-:Y:S05]  /*5fa0*/  @P0 BRA `(.L_x_25) ;  /* 0x0000000000f80947 */ /* 0x000fea0003800000 */
[----:B------:R-:W-:Y:S02]  /*5fb0*/  ISETP.GE.AND P0, PT, R10, RZ, PT ;  /* 0x000000ff0a00720c */ /* 0x000fe40003f06270 */
[----:B------:R-:W-:-:S11]  /*5fc0*/  ISETP.GE.AND P1, PT, R11, RZ, PT ;  /* 0x000000ff0b00720c */ /* 0x000fd60003f26270 */
[----:B------:R-:W-:Y:S01]  /*5fd0*/  @P0 MOV R9, RZ ;  /* 0x000000ff00090202 */ /* 0x000fe20000000f00 */
[----:B------:R-:W-:Y:S02]  /*5fe0*/  @!P0 IMAD.MOV.U32 R9, RZ, RZ, -0x40 ;  /* 0xffffffc0ff098424 */ /* 0x000fe400078e00ff */
[----:B------:R-:W-:Y:S01]  /*5ff0*/  @!P0 FFMA R7, R2, 1.84467440737095516160e+19, RZ ;  /* 0x5f80000002078823 */ /* 0x000fe200000000ff */
[----:B------:R-:W-:Y:S02]  /*6000*/  @!P1 FFMA R8, R3, 1.84467440737095516160e+19, RZ ;  /* 0x5f80000003089823 */ /* 0x000fe400000000ff */
[----:B------:R-:W-:-:S07]  /*6010*/  @!P1 IADD3 R9, PT, PT, R9, 0x40, RZ ;  /* 0x0000004009099810 */ /* 0x000fce0007ffe0ff */
.L_x_21:
[----:B------:R-:W-:Y:S02]  /*6020*/  LEA R3, R6, 0xc0800000, 0x17 ;  /* 0xc080000006037811 */ /* 0x000fe400078eb8ff */
[----:B------:R-:W-:-:S03]  /*6030*/  IADD3 R5, PT, PT, R5, -0x7f, RZ ;  /* 0xffffff8105057810 */ /* 0x000fc60007ffe0ff */
[----:B------:R-:W-:Y:S01]  /*6040*/  IMAD.IADD R3, R8, 0x1, -R3 ;  /* 0x0000000108037824 */ /* 0x000fe200078e0a03 */
[C---:B------:R-:W-:Y:S01]  /*6050*/  IADD3 R6, PT, PT, R5.reuse, 0x7f, -R6 ;  /* 0x0000007f05067810 */ /* 0x040fe20007ffe806 */
[----:B------:R-:W-:Y:S02]  /*6060*/  IMAD R2, R5, -0x800000, R7 ;  /* 0xff80000005027824 */ /* 0x000fe400078e0207 */
[----:B------:R-:W0:Y:S01]  /*6070*/  MUFU.RCP R8, R3 ;  /* 0x0000000300087308 */ /* 0x000e220000001000 */
[----:B------:R-:W-:Y:S01]  /*6080*/  FADD.FTZ R11, -R3, -RZ ;  /* 0x800000ff030b7221 */ /* 0x000fe20000010100 */
[----:B------:R-:W-:-:S03]  /*6090*/  IMAD.IADD R6, R6, 0x1, R9 ;  /* 0x0000000106067824 */ /* 0x000fc600078e0209 */
[----:B0-----:R-:W-:-:S04]  /*60a0*/  FFMA R15, R8, R11, 1 ;  /* 0x3f800000080f7423 */ /* 0x001fc8000000000b */
[----:B------:R-:W-:-:S04]  /*60b0*/  FFMA R10, R8, R15, R8 ;  /* 0x0000000f080a7223 */ /* 0x000fc80000000008 */
[----:B------:R-:W-:-:S04]  /*60c0*/  FFMA R7, R2, R10, RZ ;  /* 0x0000000a02077223 */ /* 0x000fc800000000ff */
[----:B------:R-:W-:-:S04]  /*60d0*/  FFMA R8, R11, R7, R2 ;  /* 0x000000070b087223 */ /* 0x000fc80000000002 */
[----:B------:R-:W-:-:S04]  /*60e0*/  FFMA R7, R10, R8, R7 ;  /* 0x000000080a077223 */ /* 0x000fc80000000007 */
[----:B------:R-:W-:-:S04]  /*60f0*/  FFMA R8, R11, R7, R2 ;  /* 0x000000070b087223 */ /* 0x000fc80000000002 */
[----:B------:R-:W-:-:S05]  /*6100*/  FFMA R2, R10, R8, R7 ;  /* 0x000000080a027223 */ /* 0x000fca0000000007 */
[----:B------:R-:W-:-:S04]  /*6110*/  SHF.R.U32.HI R3, RZ, 0x17, R2 ;  /* 0x00000017ff037819 */ /* 0x000fc80000011602 */
[----:B------:R-:W-:-:S04]  /*6120*/  LOP3.LUT R3, R3, 0xff, RZ, 0xc0, !PT ;  /* 0x000000ff03037812 */ /* 0x000fc800078ec0ff */
[----:B------:R-:W-:-:S05]  /*6130*/  IADD3 R9, PT, PT, R3, R6, RZ ;  /* 0x0000000603097210 */ /* 0x000fca0007ffe0ff */
[----:B------:R-:W-:-:S05]  /*6140*/  VIADD R3, R9, 0xffffffff ;  /* 0xffffffff09037836 */ /* 0x000fca0000000000 */
[----:B------:R-:W-:-:S13]  /*6150*/  ISETP.GE.U32.AND P0, PT, R3, 0xfe, PT ;  /* 0x000000fe0300780c */ /* 0x000fda0003f06070 */
[----:B------:R-:W-:Y:S05]  /*6160*/  @!P0 BRA `(.L_x_26) ;  /* 0x0000000000808947 */ /* 0x000fea0003800000 */
[----:B------:R-:W-:-:S13]  /*6170*/  ISETP.GT.AND P0, PT, R9, 0xfe, PT ;  /* 0x000000fe0900780c */ /* 0x000fda0003f04270 */
[----:B------:R-:W-:Y:S05]  /*6180*/  @P0 BRA `(.L_x_27) ;  /* 0x00000000006c0947 */ /* 0x000fea0003800000 */
[----:B------:R-:W-:-:S13]  /*6190*/  ISETP.GE.AND P0, PT, R9, 0x1, PT ;  /* 0x000000010900780c */ /* 0x000fda0003f06270 */
[----:B------:R-:W-:Y:S05]  /*61a0*/  @P0 BRA `(.L_x_28) ;  /* 0x0000000000980947 */ /* 0x000fea0003800000 */
[----:B------:R-:W-:Y:S02]  /*61b0*/  ISETP.GE.AND P0, PT, R9, -0x18, PT ;  /* 0xffffffe80900780c */ /* 0x000fe40003f06270 */
[----:B------:R-:W-:-:S11]  /*61c0*/  LOP3.LUT R2, R2, 0x80000000, RZ, 0xc0, !PT ;  /* 0x8000000002027812 */ /* 0x000fd600078ec0ff */
[----:B------:R-:W-:Y:S05]  /*61d0*/  @!P0 BRA `(.L_x_28) ;  /* 0x00000000008c8947 */ /* 0x000fea0003800000 */
[CCC-:B------:R-:W-:Y:S01]  /*61e0*/  FFMA.RZ R3, R10.reuse, R8.reuse, R7.reuse ;  /* 0x000000080a037223 */ /* 0x1c0fe2000000c007 */
[CCC-:B------:R-:W-:Y:S01]  /*61f0*/  FFMA.RM R6, R10.reuse, R8.reuse, R7.reuse ;  /* 0x000000080a067223 */ /* 0x1c0fe20000004007 */
[C---:B------:R-:W-:Y:S02]  /*6200*/  ISETP.NE.AND P2, PT, R9.reuse, RZ, PT ;  /* 0x000000ff0900720c */ /* 0x040fe40003f45270 */
[----:B------:R-:W-:Y:S02]  /*6210*/  ISETP.NE.AND P1, PT, R9, RZ, PT ;  /* 0x000000ff0900720c */ /* 0x000fe40003f25270 */
[----:B------:R-:W-:Y:S01]  /*6220*/  LOP3.LUT R5, R3, 0x7fffff, RZ, 0xc0, !PT ;  /* 0x007fffff03057812 */ /* 0x000fe200078ec0ff */
[----:B------:R-:W-:Y:S01]  /*6230*/  FFMA.RP R3, R10, R8, R7 ;  /* 0x000000080a037223 */ /* 0x000fe20000008007 */
[----:B------:R-:W-:Y:S01]  /*6240*/  IADD3 R8, PT, PT, R9, 0x20, RZ ;  /* 0x0000002009087810 */ /* 0x000fe20007ffe0ff */
[----:B------:R-:W-:Y:S01]  /*6250*/  IMAD.MOV R7, RZ, RZ, -R9 ;  /* 0x000000ffff077224 */ /* 0x000fe200078e0a09 */
[----:B------:R-:W-:-:S02]  /*6260*/  LOP3.LUT R5, R5, 0x800000, RZ, 0xfc, !PT ;  /* 0x0080000005057812 */ /* 0x000fc400078efcff */
[----:B------:R-:W-:Y:S02]  /*6270*/  FSETP.NEU.FTZ.AND P0, PT, R3, R6, PT ;  /* 0x000000060300720b */ /* 0x000fe40003f1d000 */
[----:B------:R-:W-:Y:S02]  /*6280*/  SHF.L.U32 R8, R5, R8, RZ ;  /* 0x0000000805087219 */ /* 0x000fe400000006ff */
[----:B------:R-:W-:Y:S02]  /*6290*/  SEL R6, R7, RZ, P2 ;  /* 0x000000ff07067207 */ /* 0x000fe40001000000 */
[----:B------:R-:W-:Y:S02]  /*62a0*/  ISETP.NE.AND P1, PT, R8, RZ, P1 ;  /* 0x000000ff0800720c */ /* 0x000fe40000f25270 */
[----:B------:R-:W-:Y:S02]  /*62b0*/  SHF.R.U32.HI R6, RZ, R6, R5 ;  /* 0x00000006ff067219 */ /* 0x000fe40000011605 */
[----:B------:R-:W-:-:S02]  /*62c0*/  PLOP3.LUT P0, PT, P0, P1, PT, 0xf8, 0x8f ;  /* 0x00000000008f781c */ /* 0x000fc40000703f70 */
[----:B------:R-:W-:Y:S02]  /*62d0*/  SHF.R.U32.HI R8, RZ, 0x1, R6 ;  /* 0x00000001ff087819 */ /* 0x000fe40000011606 */
[----:B------:R-:W-:-:S04]  /*62e0*/  SEL R3, RZ, 0x1, !P0 ;  /* 0x00000001ff037807 */ /* 0x000fc80004000000 */
[----:B------:R-:W-:-:S04]  /*62f0*/  LOP3.LUT R3, R3, 0x1, R8, 0xf8, !PT ;  /* 0x0000000103037812 */ /* 0x000fc800078ef808 */
[----:B------:R-:W-:-:S04]  /*6300*/  LOP3.LUT R3, R3, R6, RZ, 0xc0, !PT ;  /* 0x0000000603037212 */ /* 0x000fc800078ec0ff */
[----:B------:R-:W-:-:S04]  /*6310*/  IADD3 R3, PT, PT, R8, R3, RZ ;  /* 0x0000000308037210 */ /* 0x000fc80007ffe0ff */
[----:B------:R-:W-:Y:S01]  /*6320*/  LOP3.LUT R2, R3, R2, RZ, 0xfc, !PT ;  /* 0x0000000203027212 */ /* 0x000fe200078efcff */
[----:B------:R-:W-:Y:S06]  /*6330*/  BRA `(.L_x_28) ;  /* 0x0000000000347947 */ /* 0x000fec0003800000 */
.L_x_27:
[----:B------:R-:W-:-:S04]  /*6340*/  LOP3.LUT R2, R2, 0x80000000, RZ, 0xc0, !PT ;  /* 0x8000000002027812 */ /* 0x000fc800078ec0ff */
[----:B------:R-:W-:Y:S01]  /*6350*/  LOP3.LUT R2, R2, 0x7f800000, RZ, 0xfc, !PT ;  /* 0x7f80000002027812 */ /* 0x000fe200078efcff */
[----:B------:R-:W-:Y:S06]  /*6360*/  BRA `(.L_x_28) ;  /* 0x0000000000287947 */ /* 0x000fec0003800000 */
.L_x_26:
[----:B------:R-:W-:Y:S01]  /*6370*/  IMAD R2, R6, 0x800000, R2 ;  /* 0x0080000006027824 */ /* 0x000fe200078e0202 */
[----:B------:R-:W-:Y:S06]  /*6380*/  BRA `(.L_x_28) ;  /* 0x0000000000207947 */ /* 0x000fec0003800000 */
.L_x_25:
[----:B------:R-:W-:-:S04]  /*6390*/  LOP3.LUT R2, R8, 0x80000000, R7, 0x48, !PT ;  /* 0x8000000008027812 */ /* 0x000fc800078e4807 */
[----:B------:R-:W-:Y:S01]  /*63a0*/  LOP3.LUT R2, R2, 0x7f800000, RZ, 0xfc, !PT ;  /* 0x7f80000002027812 */ /* 0x000fe200078efcff */
[----:B------:R-:W-:Y:S06]  /*63b0*/  BRA `(.L_x_28) ;  /* 0x0000000000147947 */ /* 0x000fec0003800000 */
.L_x_24:
[----:B------:R-:W-:Y:S01]  /*63c0*/  LOP3.LUT R2, R8, 0x80000000, R7, 0x48, !PT ;  /* 0x8000000008027812 */ /* 0x000fe200078e4807 */
[----:B------:R-:W-:Y:S06]  /*63d0*/  BRA `(.L_x_28) ;  /* 0x00000000000c7947 */ /* 0x000fec0003800000 */
.L_x_23:
[----:B------:R-:W0:Y:S01]  /*63e0*/  MUFU.RSQ R2, -QNAN ;  /* 0xffc0000000027908 */ /* 0x000e220000001400 */
[----:B------:R-:W-:Y:S05]  /*63f0*/  BRA `(.L_x_28) ;  /* 0x0000000000047947 */ /* 0x000fea0003800000 */
.L_x_22:
[----:B------:R-:W-:-:S07]  /*6400*/  FADD.FTZ R2, R2, R3 ;  /* 0x0000000302027221 */ /* 0x000fce0000010000 */
.L_x_28:
[----:B------:R-:W-:-:S04]  /*6410*/  HFMA2 R5, -RZ, RZ, 0, 0 ;  /* 0x00000000ff057431 */ /* 0x000fc800000001ff */
[----:B0-----:R-:W-:Y:S05]  /*6420*/  RET.REL.NODEC R4 `(_Z25kernel_shared_unroll_convPdS_S_diiii) ;  /* 0xffffff9804f47950 */ /* 0x001fea0003c3ffff */
.L_x_29:
[----:B------:R-:W-:-:S00]  /*6430*/  BRA `(.L_x_29) ;  /* 0xfffffffc00fc7947 */ /* 0x000fc0000383ffff */
[----:B------:R-:W-:-:S00]  /*6440*/  NOP ;  /* 0x0000000000007918 */ /* 0x000fc00000000000 */
        /* <DEDUP_REMOVED lines=11> */
.L_x_89:


//--------------------- .text._Z19kernel_blocked_convPdS_S_diiii --------------------------
	.section	.text._Z19kernel_blocked_convPdS_S_diiii,"ax",@progbits
	.align	128
        .global         _Z19kernel_blocked_convPdS_S_diiii
        .type           _Z19kernel_blocked_convPdS_S_diiii,@function
        .size           _Z19kernel_blocked_convPdS_S_diiii,(.L_x_92 - _Z19kernel_blocked_convPdS_S_diiii)
        .other          _Z19kernel_blocked_convPdS_S_diiii,@"STO_CUDA_ENTRY STV_DEFAULT"
_Z19kernel_blocked_convPdS_S_diiii:
.text._Z19kernel_blocked_convPdS_S_diiii:
[----:B------:R-:W-:Y:S08]  /*0000*/  LDC R1, c[0x0][0x37c] ;  /* 0x0000df00ff017b82 */ /* 0x000ff00000000800 */
[----:B------:R-:W0:Y:S01]  /*0010*/  LDC R4, c[0x0][0x3ac] ;  /* 0x0000eb00ff047b82 */ /* 0x000e220000000800 */
[----:B------:R-:W1:Y:S01]  /*0020*/  S2R R0, SR_TID.X ;  /* 0x0000000000007919 */ /* 0x000e620000002100 */
[----:B------:R-:W2:Y:S01]  /*0030*/  LDCU.64 UR10, c[0x0][0x358] ;  /* 0x00006b00ff0a77ac */ /* 0x000ea20008000a00 */
[----:B------:R-:W-:Y:S01]  /*0040*/  BSSY.RECONVERGENT B0, `(.L_x_30) ;  /* 0x000002c000007945 */ /* 0x000fe20003800200 */
[----:B------:R-:W1:Y:S01]  /*0050*/  S2R R3, SR_TID.Y ;  /* 0x0000000000037919 */ /* 0x000e620000002200 */
[----:B------:R-:W3:Y:S01]  /*0060*/  S2R R5, SR_CTAID.X ;  /* 0x0000000000057919 */ /* 0x000ee20000002500 */
[----:B------:R-:W4:Y:S01]  /*0070*/  S2R R2, SR_CTAID.Y ;  /* 0x0000000000027919 */ /* 0x000f220000002600 */
[----:B0-----:R-:W-:-:S02]  /*0080*/  IMAD R8, R4, R4, RZ ;  /* 0x0000000404087224 */ /* 0x001fc400078e02ff */
[----:B------:R-:W-:-:S03]  /*0090*/  VIADD R4, R4, 0xf ;  /* 0x0000000f04047836 */ /* 0x000fc60000000000 */
[----:B------:R-:W-:Y:S01]  /*00a0*/  ISETP.GT.U32.AND P0, PT, R8, 0x100, PT ;  /* 0x000001000800780c */ /* 0x000fe20003f04070 */
[----:B-1----:R-:W-:-:S12]  /*00b0*/  IMAD R17, R3, 0x10, R0 ;  /* 0x0000001003117824 */ /* 0x002fd800078e0200 */
[----:B--234-:R-:W-:Y:S05]  /*00c0*/  @P0 BRA `(.L_x_31) ;  /* 0x00000000002c0947 */ /* 0x01cfea0003800000 */
        /* <DEDUP_REMOVED lines=11> */
.L_x_31:
[----:B------:R-:W-:-:S05]  /*0180*/  I2FP.F32.U32 R6, R8 ;  /* 0x0000000800067245 */ /* 0x000fca0000201000 */
[----:B------:R-:W-:-:S04]  /*0190*/  FMUL R6, R6, 0.0625 ;  /* 0x3d80000006067820 */ /* 0x000fc80000400000 */
[----:B------:R-:W-:-:S04]  /*01a0*/  FMUL R6, R6, 16 ;  /* 0x4180000006067820 */ /* 0x000fc80000400000 */
[----:B------:R-:W0:Y:S02]  /*01b0*/  FRND.CEIL R9, R6 ;  /* 0x0000000600097307 */ /* 0x000e240000209000 */
[----:B0-----:R-:W-:-:S13]  /*01c0*/  FSETP.GT.AND P0, PT, R9, RZ, PT ;  /* 0x000000ff0900720b */ /* 0x001fda0003f04000 */
[----:B------:R-:W-:Y:S05]  /*01d0*/  @!P0 BRA `(.L_x_32) ;  /* 0x0000000000488947 */ /* 0x000fea0003800000 */
[----:B------:R-:W0:Y:S01]  /*01e0*/  S2UR UR5, SR_CgaCtaId ;  /* 0x00000000000579c3 */ /* 0x000e220000008800 */
[----:B------:R-:W-:Y:S01]  /*01f0*/  HFMA2 R12, -RZ, RZ, 0, 0 ;  /* 0x00000000ff0c7431 */ /* 0x000fe200000001ff */
[----:B------:R-:W-:-:S06]  /*0200*/  UMOV UR4, 0x400 ;  /* 0x0000040000047882 */ /* 0x000fcc0000000000 */
[----:B------:R-:W1:Y:S01]  /*0210*/  LDC.64 R6, c[0x0][0x390] ;  /* 0x0000e400ff067b82 */ /* 0x000e620000000a00 */
[----:B0-----:R-:W-:-:S12]  /*0220*/  ULEA UR4, UR5, UR4, 0x18 ;  /* 0x0000000405047291 */ /* 0x001fd8000f8ec0ff */
.L_x_35:
[C---:B0-----:R-:W-:Y:S01]  /*0230*/  IMAD R13, R12.reuse, 0x100, R17 ;  /* 0x000001000c0d7824 */ /* 0x041fe200078e0211 */
[----:B------:R-:W-:Y:S01]  /*0240*/  BSSY.RECONVERGENT B1, `(.L_x_33) ;  /* 0x000000a000017945 */ /* 0x000fe20003800200 */
[----:B------:R-:W-:-:S03]  /*0250*/  VIADD R12, R12, 0x1 ;  /* 0x000000010c0c7836 */ /* 0x000fc60000000000 */
[----:B------:R-:W-:Y:S02]  /*0260*/  ISETP.GE.U32.AND P0, PT, R13, R8, PT ;  /* 0x000000080d00720c */ /* 0x000fe40003f06070 */
[----:B------:R-:W-:-:S04]  /*0270*/  I2FP.F32.U32 R10, R12 ;  /* 0x0000000c000a7245 */ /* 0x000fc80000201000 */
[----:B------:R-:W-:-:S07]  /*0280*/  FSETP.GT.AND P1, PT, R9, R10, PT ;  /* 0x0000000a0900720b */ /* 0x000fce0003f24000 */
[----:B------:R-:W-:Y:S06]  /*0290*/  @P0 BRA `(.L_x_34) ;  /* 0x0000000000100947 */ /* 0x000fec0003800000 */
[----:B-1----:R-:W-:-:S06]  /*02a0*/  IMAD.WIDE.U32 R10, R13, 0x8, R6 ;  /* 0x000000080d0a7825 */ /* 0x002fcc00078e0006 */
[----:B------:R-:W2:Y:S01]  /*02b0*/  LDG.E.64 R10, desc[UR10][R10.64] ;  /* 0x0000000a0a0a7981 */ /* 0x000ea2000c1e1b00 */
[----:B------:R-:W-:-:S05]  /*02c0*/  LEA R13, R13, UR4, 0x3 ;  /* 0x000000040d0d7c11 */ /* 0x000fca000f8e18ff */
[----:B--2---:R0:W-:Y:S02]  /*02d0*/  STS.64 [R13], R10 ;  /* 0x0000000a0d007388 */ /* 0x0041e40000000a00 */
.L_x_34:
[----:B------:R-:W-:Y:S05]  /*02e0*/  BSYNC.RECONVERGENT B1 ;  /* 0x0000000000017941 */ /* 0x000fea0003800200 */
.L_x_33:
[----:B------:R-:W-:Y:S05]  /*02f0*/  @P1 BRA `(.L_x_35) ;  /* 0xfffffffc00cc1947 */ /* 0x000fea000383ffff */
.L_x_32:
[----:B------:R-:W-:Y:S05]  /*0300*/  BSYNC.RECONVERGENT B0 ;  /* 0x0000000000007941 */ /* 0x000fea0003800200 */
.L_x_30:
[----:B-12---:R-:W1:Y:S01]  /*0310*/  S2R R7, SR_CgaCtaId ;  /* 0x0000000000077919 */ /* 0x006e620000008800 */
[----:B------:R-:W-:Y:S01]  /*0320*/  SHF.L.U32 R9, R8, 0x3, RZ ;  /* 0x0000000308097819 */ /* 0x000fe200000006ff */
[----:B------:R-:W-:Y:S01]  /*0330*/  IMAD R8, R4, R4, RZ ;  /* 0x0000000404087224 */ /* 0x000fe200078e02ff */
[----:B------:R-:W-:Y:S01]  /*0340*/  MOV R6, 0x400 ;  /* 0x0000040000067802 */ /* 0x000fe20000000f00 */
[C---:B------:R-:W-:Y:S01]  /*0350*/  VIADD R19, R17.reuse, 0x100 ;  /* 0x0000010011137836 */ /* 0x040fe20000000000 */
[C---:B0-----:R-:W-:Y:S01]  /*0360*/  IADD3 R13, PT, PT, R17.reuse, 0x300, RZ ;  /* 0x00000300110d7810 */ /* 0x041fe20007ffe0ff */
[C---:B------:R-:W-:Y:S01]  /*0370*/  VIADD R15, R17.reuse, 0x200 ;  /* 0x00000200110f7836 */ /* 0x040fe20000000000 */
[----:B------:R-:W-:Y:S01]  /*0380*/  BAR.SYNC.DEFER_BLOCKING 0x0 ;  /* 0x0000000000007b1d */ /* 0x000fe20000010000 */
[-C--:B------:R-:W-:Y:S02]  /*0390*/  ISETP.GE.U32.AND P3, PT, R17, R8.reuse, PT ;  /* 0x000000081100720c */ /* 0x080fe40003f66070 */
[----:B------:R-:W-:-:S02]  /*03a0*/  ISETP.GE.U32.AND P2, PT, R19, R8, PT ;  /* 0x000000081300720c */ /* 0x000fc40003f46070 */
[-C--:B------:R-:W-:Y:S01]  /*03b0*/  ISETP.GE.U32.AND P0, PT, R15, R8.reuse, PT ;  /* 0x000000080f00720c */ /* 0x080fe20003f06070 */
[----:B------:R-:W-:Y:S01]  /*03c0*/  BSSY.RECONVERGENT B0, `(.L_x_36) ;  /* 0x0000029000007945 */ /* 0x000fe20003800200 */
[----:B------:R-:W-:Y:S02]  /*03d0*/  ISETP.GE.U32.AND P1, PT, R13, R8, PT ;  /* 0x000000080d00720c */ /* 0x000fe40003f26070 */
[----:B-1----:R-:W-:-:S05]  /*03e0*/  LEA R6, R7, R6, 0x18 ;  /* 0x0000000607067211 */ /* 0x002fca00078ec0ff */
[----:B------:R-:W-:-:S04]  /*03f0*/  IMAD.IADD R7, R6, 0x1, R9 ;  /* 0x0000000106077824 */ /* 0x000fc800078e0209 */
[----:B------:R-:W-:Y:S01]  /*0400*/  IMAD R8, R17, 0x8, R7 ;  /* 0x0000000811087824 */ /* 0x000fe200078e0207 */
[----:B------:R-:W-:Y:S06]  /*0410*/  @P3 BRA `(.L_x_37) ;  /* 0x00000000008c3947 */ /* 0x000fec0003800000 */
[-C--:B------:R-:W-:Y:S01]  /*0420*/  IABS R12, R4.reuse ;  /* 0x00000004000c7213 */ /* 0x080fe20000000000 */
[----:B------:R-:W0:Y:S01]  /*0430*/  LDCU UR4, c[0x0][0x3a4] ;  /* 0x00007480ff0477ac */ /* 0x000e220008000800 */
[----:B------:R-:W-:Y:S02]  /*0440*/  IABS R16, R17 ;  /* 0x0000001100107213 */ /* 0x000fe40000000000 */
[----:B------:R-:W1:Y:S01]  /*0450*/  I2F.RP R14, R12 ;  /* 0x0000000c000e7306 */ /* 0x000e620000209400 */
[----:B------:R-:W-:-:S07]  /*0460*/  IABS R18, R4 ;  /* 0x0000000400127213 */ /* 0x000fce0000000000 */
[----:B-1----:R-:W1:Y:S02]  /*0470*/  MUFU.RCP R14, R14 ;  /* 0x0000000e000e7308 */ /* 0x002e640000001000 */
[----:B-1----:R-:W-:-:S06]  /*0480*/  IADD3 R10, PT, PT, R14, 0xffffffe, RZ ;  /* 0x0ffffffe0e0a7810 */ /* 0x002fcc0007ffe0ff */
[----:B------:R1:W2:Y:S02]  /*0490*/  F2I.FTZ.U32.TRUNC.NTZ R11, R10 ;  /* 0x0000000a000b7305 */ /* 0x0002a4000021f000 */
[----:B-1----:R-:W-:Y:S02]  /*04a0*/  IMAD.MOV.U32 R10, RZ, RZ, RZ ;  /* 0x000000ffff0a7224 */ /* 0x002fe400078e00ff */
[----:B--2---:R-:W-:-:S04]  /*04b0*/  IMAD.MOV R21, RZ, RZ, -R11 ;  /* 0x000000ffff157224 */ /* 0x004fc800078e0a0b */
[----:B------:R-:W-:-:S04]  /*04c0*/  IMAD R21, R21, R12, RZ ;  /* 0x0000000c15157224 */ /* 0x000fc800078e02ff */
[----:B------:R-:W-:Y:S01]  /*04d0*/  IMAD.HI.U32 R11, R11, R21, R10 ;  /* 0x000000150b0b7227 */ /* 0x000fe200078e000a */
[----:B------:R-:W-:Y:S02]  /*04e0*/  IADD3 R21, PT, PT, RZ, -R18, RZ ;  /* 0x80000012ff157210 */ /* 0x000fe40007ffe0ff */
[----:B------:R-:W-:-:S03]  /*04f0*/  LOP3.LUT R10, R17, R4, RZ, 0x3c, !PT ;  /* 0x00000004110a7212 */ /* 0x000fc600078e3cff */
[----:B------:R-:W-:Y:S01]  /*0500*/  IMAD.HI.U32 R11, R11, R16, RZ ;  /* 0x000000100b0b7227 */ /* 0x000fe200078e00ff */
[----:B------:R-:W-:-:S03]  /*0510*/  ISETP.GE.AND P4, PT, R10, RZ, PT ;  /* 0x000000ff0a00720c */ /* 0x000fc60003f86270 */
[----:B------:R-:W-:-:S05]  /*0520*/  IMAD R21, R11, R21, R16 ;  /* 0x000000150b157224 */ /* 0x000fca00078e0210 */
[----:B------:R-:W-:-:S13]  /*0530*/  ISETP.GT.U32.AND P5, PT, R12, R21, PT ;  /* 0x000000150c00720c */ /* 0x000fda0003fa4070 */
[----:B------:R-:W-:Y:S02]  /*0540*/  @!P5 IMAD.IADD R21, R21, 0x1, -R12 ;  /* 0x000000011515d824 */ /* 0x000fe400078e0a0c */
[----:B------:R-:W-:Y:S01]  /*0550*/  @!P5 VIADD R11, R11, 0x1 ;  /* 0x000000010b0bd836 */ /* 0x000fe20000000000 */
[----:B------:R-:W-:Y:S02]  /*0560*/  ISETP.NE.AND P5, PT, R4, RZ, PT ;  /* 0x000000ff0400720c */ /* 0x000fe40003fa5270 */
[----:B------:R-:W-:-:S13]  /*0570*/  ISETP.GE.U32.AND P3, PT, R21, R12, PT ;  /* 0x0000000c1500720c */ /* 0x000fda0003f66070 */
[----:B------:R-:W-:-:S05]  /*0580*/  @P3 IADD3 R11, PT, PT, R11, 0x1, RZ ;  /* 0x000000010b0b3810 */ /* 0x000fca0007ffe0ff */
[----:B------:R-:W-:Y:S02]  /*0590*/  IMAD.MOV.U32 R21, RZ, RZ, R11 ;  /* 0x000000ffff157224 */ /* 0x000fe400078e000b */
[----:B------:R-:W1:Y:S02]  /*05a0*/  LDC.64 R10, c[0x0][0x380] ;  /* 0x0000e000ff0a7b82 */ /* 0x000e640000000a00 */
[----:B------:R-:W-:Y:S01]  /*05b0*/  @!P4 IMAD.MOV R21, RZ, RZ, -R21 ;  /* 0x000000ffff15c224 */ /* 0x000fe200078e0a15 */
[----:B------:R-:W-:-:S04]  /*05c0*/  @!P5 LOP3.LUT R21, RZ, R4, RZ, 0x33, !PT ;  /* 0x00000004ff15d212 */ /* 0x000fc800078e33ff */
[----:B------:R-:W-:Y:S01]  /*05d0*/  IADD3 R12, PT, PT, -R21, RZ, RZ ;  /* 0x000000ff150c7210 */ /* 0x000fe20007ffe1ff */
[----:B------:R-:W-:-:S04]  /*05e0*/  IMAD R21, R2, 0x10, R21 ;  /* 0x0000001002157824 */ /* 0x000fc800078e0215 */
[----:B------:R-:W-:-:S04]  /*05f0*/  IMAD R12, R4, R12, R17 ;  /* 0x0000000c040c7224 */ /* 0x000fc800078e0211 */
[----:B------:R-:W-:-:S04]  /*0600*/  IMAD R12, R5, 0x10, R12 ;  /* 0x00000010050c7824 */ /* 0x000fc800078e020c */
[----:B0-----:R-:W-:-:S04]  /*0610*/  IMAD R21, R21, UR4, R12 ;  /* 0x0000000415157c24 */ /* 0x001fc8000f8e020c */
[----:B-1----:R-:W-:-:S06]  /*0620*/  IMAD.WIDE R10, R21, 0x8, R10 ;  /* 0x00000008150a7825 */ /* 0x002fcc00078e020a */
[----:B------:R-:W2:Y:S04]  /*0630*/  LDG.E.64 R10, desc[UR10][R10.64] ;  /* 0x0000000a0a0a7981 */ /* 0x000ea8000c1e1b00 */
[----:B--2---:R0:W-:Y:S02]  /*0640*/  STS.64 [R8], R10 ;  /* 0x0000000a08007388 */ /* 0x0041e40000000a00 */
.L_x_37:
[----:B------:R-:W-:Y:S05]  /*0650*/  BSYNC.RECONVERGENT B0 ;  /* 0x0000000000007941 */ /* 0x000fea0003800200 */
.L_x_36:
[----:B------:R-:W-:Y:S04]  /*0660*/  BSSY.RECONVERGENT B0, `(.L_x_38) ;  /* 0x0000025000007945 */ /* 0x000fe80003800200 */
[----:B------:R-:W-:Y:S05]  /*0670*/  @P2 BRA `(.L_x_39) ;  /* 0x00000000008c2947 */ /* 0x000fea0003800000 */
[-C--:B------:R-:W-:Y:S01]  /*0680*/  IABS R12, R4.reuse ;  /* 0x00000004000c7213 */ /* 0x080fe20000000000 */
[----:B------:R-:W1:Y:S01]  /*0690*/  LDCU UR4, c[0x0][0x3a4] ;  /* 0x00007480ff0477ac */ /* 0x000e620008000800 */
[----:B------:R-:W-:Y:S02]  /*06a0*/  IABS R17, R19 ;  /* 0x0000001300117213 */ /* 0x000fe40000000000 */
[----:B------:R-:W2:Y:S01]  /*06b0*/  I2F.RP R14, R12 ;  /* 0x0000000c000e7306 */ /* 0x000ea20000209400 */
[----:B------:R-:W-:-:S07]  /*06c0*/  IABS R18, R4 ;  /* 0x0000000400127213 */ /* 0x000fce0000000000 */
[----:B--2---:R-:W0:Y:S02]  /*06d0*/  MUFU.RCP R14, R14 ;  /* 0x0000000e000e7308 */ /* 0x004e240000001000 */
[----:B0-----:R-:W-:-:S06]  /*06e0*/  IADD3 R10, PT, PT, R14, 0xffffffe, RZ ;  /* 0x0ffffffe0e0a7810 */ /* 0x001fcc0007ffe0ff */
[----:B------:R0:W2:Y:S02]  /*06f0*/  F2I.FTZ.U32.TRUNC.NTZ R11, R10 ;  /* 0x0000000a000b7305 */ /* 0x0000a4000021f000 */
[----:B0-----:R-:W-:Y:S02]  /*0700*/  IMAD.MOV.U32 R10, RZ, RZ, RZ ;  /* 0x000000ffff0a7224 */ /* 0x001fe400078e00ff */
[----:B--2---:R-:W-:-:S04]  /*0710*/  IMAD.MOV R21, RZ, RZ, -R11 ;  /* 0x000000ffff157224 */ /* 0x004fc800078e0a0b */
[----:B------:R-:W-:-:S04]  /*0720*/  IMAD R21, R21, R12, RZ ;  /* 0x0000000c15157224 */ /* 0x000fc800078e02ff */
[----:B------:R-:W-:Y:S01]  /*0730*/  IMAD.HI.U32 R16, R11, R21, R10 ;  /* 0x000000150b107227 */ /* 0x000fe200078e000a */
[----:B------:R-:W-:-:S05]  /*0740*/  IADD3 R11, PT, PT, RZ, -R18, RZ ;  /* 0x80000012ff0b7210 */ /* 0x000fca0007ffe0ff */
[----:B------:R-:W-:-:S04]  /*0750*/  IMAD.HI.U32 R10, R16, R17, RZ ;  /* 0x00000011100a7227 */ /* 0x000fc800078e00ff */
[----:B------:R-:W-:-:S05]  /*0760*/  IMAD R11, R10, R11, R17 ;  /* 0x0000000b0a0b7224 */ /* 0x000fca00078e0211 */
[----:B------:R-:W-:-:S13]  /*0770*/  ISETP.GT.U32.AND P3, PT, R12, R11, PT ;  /* 0x0000000b0c00720c */ /* 0x000fda0003f64070 */
[----:B------:R-:W-:Y:S02]  /*0780*/  @!P3 IMAD.IADD R11, R11, 0x1, -R12 ;  /* 0x000000010b0bb824 */ /* 0x000fe400078e0a0c */
[----:B------:R-:W-:Y:S01]  /*0790*/  @!P3 VIADD R10, R10, 0x1 ;  /* 0x000000010a0ab836 */ /* 0x000fe20000000000 */
[----:B------:R-:W-:Y:S02]  /*07a0*/  ISETP.NE.AND P3, PT, R4, RZ, PT ;  /* 0x000000ff0400720c */ /* 0x000fe40003f65270 */
[----:B------:R-:W-:Y:S02]  /*07b0*/  ISETP.GE.U32.AND P2, PT, R11, R12, PT ;  /* 0x0000000c0b00720c */ /* 0x000fe40003f46070 */
[----:B------:R-:W-:-:S04]  /*07c0*/  LOP3.LUT R11, R19, R4, RZ, 0x3c, !PT ;  /* 0x00000004130b7212 */ /* 0x000fc800078e3cff */
[----:B------:R-:W-:-:S07]  /*07d0*/  ISETP.GE.AND P4, PT, R11, RZ, PT ;  /* 0x000000ff0b00720c */ /* 0x000fce0003f86270 */
[----:B------:R-:W-:-:S05]  /*07e0*/  @P2 IADD3 R10, PT, PT, R10, 0x1, RZ ;  /* 0x000000010a0a2810 */ /* 0x000fca0007ffe0ff */
[----:B------:R-:W-:Y:S02]  /*07f0*/  IMAD.MOV.U32 R17, RZ, RZ, R10 ;  /* 0x000000ffff117224 */ /* 0x000fe400078e000a */
[----:B------:R-:W0:Y:S02]  /*0800*/  LDC.64 R10, c[0x0][0x380] ;  /* 0x0000e000ff0a7b82 */ /* 0x000e240000000a00 */
[----:B------:R-:W-:Y:S01]  /*0810*/  @!P4 IMAD.MOV R17, RZ, RZ, -R17 ;  /* 0x000000ffff11c224 */ /* 0x000fe200078e0a11 */
[----:B------:R-:W-:-:S04]  /*0820*/  @!P3 LOP3.LUT R17, RZ, R4, RZ, 0x33, !PT ;  /* 0x00000004ff11b212 */ /* 0x000fc800078e33ff */
[----:B------:R-:W-:Y:S01]  /*0830*/  IADD3 R12, PT, PT, -R17, RZ, RZ ;  /* 0x000000ff110c7210 */ /* 0x000fe20007ffe1ff */
[----:B------:R-:W-:-:S04]  /*0840*/  IMAD R17, R2, 0x10, R17 ;  /* 0x0000001002117824 */ /* 0x000fc800078e0211 */
[----:B------:R-:W-:-:S04]  /*0850*/  IMAD R12, R4, R12, R19 ;  /* 0x0000000c040c7224 */ /* 0x000fc800078e0213 */
[----:B------:R-:W-:-:S04]  /*0860*/  IMAD R12, R5, 0x10, R12 ;  /* 0x00000010050c7824 */ /* 0x000fc800078e020c */
[----:B-1----:R-:W-:-:S04]  /*0870*/  IMAD R17, R17, UR4, R12 ;  /* 0x0000000411117c24 */ /* 0x002fc8000f8e020c */
[----:B0-----:R-:W-:-:S06]  /*0880*/  IMAD.WIDE R10, R17, 0x8, R10 ;  /* 0x00000008110a7825 */ /* 0x001fcc00078e020a */
[----:B------:R-:W2:Y:S04]  /*0890*/  LDG.E.64 R10, desc[UR10][R10.64] ;  /* 0x0000000a0a0a7981 */ /* 0x000ea8000c1e1b00 */
[----:B--2---:R1:W-:Y:S02]  /*08a0*/  STS.64 [R8+0x800], R10 ;  /* 0x0008000a08007388 */ /* 0x0043e40000000a00 */
.L_x_39:
[----:B------:R-:W-:Y:S05]  /*08b0*/  BSYNC.RECONVERGENT B0 ;  /* 0x0000000000007941 */ /* 0x000fea0003800200 */
.L_x_38:
[----:B------:R-:W-:Y:S04]  /*08c0*/  BSSY.RECONVERGENT B0, `(.L_x_40) ;  /* 0x0000025000007945 */ /* 0x000fe80003800200 */
[----:B------:R-:W-:Y:S05]  /*08d0*/  @P0 BRA `(.L_x_41) ;  /* 0x00000000008c0947 */ /* 0x000fea0003800000 */
[-C--:B------:R-:W-:Y:S01]  /*08e0*/  IABS R12, R4.reuse ;  /* 0x00000004000c7213 */ /* 0x080fe20000000000 */
[----:B------:R-:W2:Y:S01]  /*08f0*/  LDCU UR4, c[0x0][0x3a4] ;  /* 0x00007480ff0477ac */ /* 0x000ea20008000800 */
[----:B------:R-:W-:Y:S02]  /*0900*/  IABS R17, R15 ;  /* 0x0000000f00117213 */ /* 0x000fe40000000000 */
[----:B------:R-:W3:Y:S01]  /*0910*/  I2F.RP R14, R12 ;  /* 0x0000000c000e7306 */ /* 0x000ee20000209400 */
[----:B------:R-:W-:-:S07]  /*0920*/  IABS R18, R4 ;  /* 0x0000000400127213 */ /* 0x000fce0000000000 */
[----:B---3--:R-:W0:Y:S02]  /*0930*/  MUFU.RCP R14, R14 ;  /* 0x0000000e000e7308 */ /* 0x008e240000001000 */
[----:B01----:R-:W-:-:S06]  /*0940*/  IADD3 R10, PT, PT, R14, 0xffffffe, RZ ;  /* 0x0ffffffe0e0a7810 */ /* 0x003fcc0007ffe0ff */
[----:B------:R0:W1:Y:S02]  /*0950*/  F2I.FTZ.U32.TRUNC.NTZ R11, R10 ;  /* 0x0000000a000b7305 */ /* 0x000064000021f000 */
[----:B0-----:R-:W-:Y:S02]  /*0960*/  IMAD.MOV.U32 R10, RZ, RZ, RZ ;  /* 0x000000ffff0a7224 */ /* 0x001fe400078e00ff */
[----:B-1----:R-:W-:-:S04]  /*0970*/  IMAD.MOV R19, RZ, RZ, -R11 ;  /* 0x000000ffff137224 */ /* 0x002fc800078e0a0b */
        /* <DEDUP_REMOVED lines=19> */
[----:B------:R-:W-:-:S05]  /*0ab0*/  IMAD R12, R4, R12, R15 ;  /* 0x0000000c040c7224 */ /* 0x000fca00078e020f */
[----:B------:R-:W-:-:S05]  /*0ac0*/  LEA R12, R5, R12, 0x4 ;  /* 0x0000000c050c7211 */ /* 0x000fca00078e20ff */
[----:B--2---:R-:W-:-:S04]  /*0ad0*/  IMAD R17, R17, UR4, R12 ;  /* 0x0000000411117c24 */ /* 0x004fc8000f8e020c */
[----:B0-----:R-:W-:-:S06]  /*0ae0*/  IMAD.WIDE R10, R17, 0x8, R10 ;  /* 0x00000008110a7825 */ /* 0x001fcc00078e020a */
[----:B------:R-:W2:Y:S04]  /*0af0*/  LDG.E.64 R10, desc[UR10][R10.64] ;  /* 0x0000000a0a0a7981 */ /* 0x000ea8000c1e1b00 */
[----:B--2---:R2:W-:Y:S02]  /*0b00*/  STS.64 [R8+0x1000], R10 ;  /* 0x0010000a08007388 */ /* 0x0045e40000000a00 */
.L_x_41:
[----:B------:R-:W-:Y:S05]  /*0b10*/  BSYNC.RECONVERGENT B0 ;  /* 0x0000000000007941 */ /* 0x000fea0003800200 */
.L_x_40:
[----:B------:R-:W-:Y:S04]  /*0b20*/  BSSY.RECONVERGENT B0, `(.L_x_42) ;  /* 0x0000025000007945 */ /* 0x000fe80003800200 */
[----:B------:R-:W-:Y:S05]  /*0b30*/  @P1 BRA `(.L_x_43) ;  /* 0x00000000008c1947 */ /* 0x000fea0003800000 */
[-C--:B------:R-:W-:Y:S01]  /*0b40*/  IABS R12, R4.reuse ;  /* 0x00000004000c7213 */ /* 0x080fe20000000000 */
[----:B------:R-:W3:Y:S01]  /*0b50*/  LDCU UR4, c[0x0][0x3a4] ;  /* 0x00007480ff0477ac */ /* 0x000ee20008000800 */
[----:B------:R-:W-:Y:S02]  /*0b60*/  IABS R15, R13 ;  /* 0x0000000d000f7213 */ /* 0x000fe40000000000 */
[----:B------:R-:W4:Y:S01]  /*0b70*/  I2F.RP R14, R12 ;  /* 0x0000000c000e7306 */ /* 0x000f220000209400 */
[----:B------:R-:W-:-:S07]  /*0b80*/  IABS R18, R4 ;  /* 0x0000000400127213 */ /* 0x000fce0000000000 */
[----:B----4-:R-:W0:Y:S02]  /*0b90*/  MUFU.RCP R14, R14 ;  /* 0x0000000e000e7308 */ /* 0x010e240000001000 */
[----:B012---:R-:W-:-:S06]  /*0ba0*/  VIADD R10, R14, 0xffffffe ;  /* 0x0ffffffe0e0a7836 */ /* 0x007fcc0000000000 */
[----:B------:R0:W1:Y:S02]  /*0bb0*/  F2I.FTZ.U32.TRUNC.NTZ R11, R10 ;  /* 0x0000000a000b7305 */ /* 0x000064000021f000 */
[----:B0-----:R-:W-:Y:S01]  /*0bc0*/  IMAD.MOV.U32 R10, RZ, RZ, RZ ;  /* 0x000000ffff0a7224 */ /* 0x001fe200078e00ff */
[----:B-1----:R-:W-:-:S05]  /*0bd0*/  IADD3 R17, PT, PT, RZ, -R11, RZ ;  /* 0x8000000bff117210 */ /* 0x002fca0007ffe0ff */
[----:B------:R-:W-:-:S04]  /*0be0*/  IMAD R17, R17, R12, RZ ;  /* 0x0000000c11117224 */ /* 0x000fc800078e02ff */
[----:B------:R-:W-:Y:S01]  /*0bf0*/  IMAD.HI.U32 R16, R11, R17, R10 ;  /* 0x000000110b107227 */ /* 0x000fe200078e000a */
[----:B------:R-:W-:-:S05]  /*0c00*/  IADD3 R11, PT, PT, RZ, -R18, RZ ;  /* 0x80000012ff0b7210 */ /* 0x000fca0007ffe0ff */
[----:B------:R-:W-:-:S04]  /*0c10*/  IMAD.HI.U32 R10, R16, R15, RZ ;  /* 0x0000000f100a7227 */ /* 0x000fc800078e00ff */
[----:B------:R-:W-:-:S05]  /*0c20*/  IMAD R11, R10, R11, R15 ;  /* 0x0000000b0a0b7224 */ /* 0x000fca00078e020f */
[----:B------:R-:W-:-:S13]  /*0c30*/  ISETP.GT.U32.AND P1, PT, R12, R11, PT ;  /* 0x0000000b0c00720c */ /* 0x000fda0003f24070 */
[----:B------:R-:W-:Y:S01]  /*0c40*/  @!P1 IMAD.IADD R11, R11, 0x1, -R12 ;  /* 0x000000010b0b9824 */ /* 0x000fe200078e0a0c */
[----:B------:R-:W-:Y:S02]  /*0c50*/  @!P1 IADD3 R10, PT, PT, R10, 0x1, RZ ;  /* 0x000000010a0a9810 */ /* 0x000fe40007ffe0ff */
[----:B------:R-:W-:Y:S02]  /*0c60*/  ISETP.NE.AND P1, PT, R4, RZ, PT ;  /* 0x000000ff0400720c */ /* 0x000fe40003f25270 */
[----:B------:R-:W-:Y:S02]  /*0c70*/  ISETP.GE.U32.AND P0, PT, R11, R12, PT ;  /* 0x0000000c0b00720c */ /* 0x000fe40003f06070 */
[----:B------:R-:W-:-:S04]  /*0c80*/  LOP3.LUT R11, R13, R4, RZ, 0x3c, !PT ;  /* 0x000000040d0b7212 */ /* 0x000fc800078e3cff */
[----:B------:R-:W-:-:S07]  /*0c90*/  ISETP.GE.AND P2, PT, R11, RZ, PT ;  /* 0x000000ff0b00720c */ /* 0x000fce0003f46270 */
[----:B------:R-:W-:-:S05]  /*0ca0*/  @P0 VIADD R10, R10, 0x1 ;  /* 0x000000010a0a0836 */ /* 0x000fca0000000000 */
[----:B------:R-:W-:Y:S02]  /*0cb0*/  MOV R15, R10 ;  /* 0x0000000a000f7202 */ /* 0x000fe40000000f00 */
[----:B------:R-:W0:Y:S03]  /*0cc0*/  LDC.64 R10, c[0x0][0x380] ;  /* 0x0000e000ff0a7b82 */ /* 0x000e260000000a00 */
[----:B------:R-:W-:Y:S01]  /*0cd0*/  @!P2 IMAD.MOV R15, RZ, RZ, -R15 ;  /* 0x000000ffff0fa224 */ /* 0x000fe200078e0a0f */
[----:B------:R-:W-:-:S04]  /*0ce0*/  @!P1 LOP3.LUT R15, RZ, R4, RZ, 0x33, !PT ;  /* 0x00000004ff0f9212 */ /* 0x000fc800078e33ff */
[----:B------:R-:W-:Y:S01]  /*0cf0*/  IADD3 R12, PT, PT, -R15, RZ, RZ ;  /* 0x000000ff0f0c7210 */ /* 0x000fe20007ffe1ff */
[----:B------:R-:W-:-:S04]  /*0d00*/  IMAD R15, R2, 0x10, R15 ;  /* 0x00000010020f7824 */ /* 0x000fc800078e020f */
[----:B------:R-:W-:-:S05]  /*0d10*/  IMAD R12, R4, R12, R13 ;  /* 0x0000000c040c7224 */ /* 0x000fca00078e020d */
[----:B------:R-:W-:-:S05]  /*0d20*/  LEA R12, R5, R12, 0x4 ;  /* 0x0000000c050c7211 */ /* 0x000fca00078e20ff */
[----:B---3--:R-:W-:-:S04]  /*0d30*/  IMAD R15, R15, UR4, R12 ;  /* 0x000000040f0f7c24 */ /* 0x008fc8000f8e020c */
[----:B0-----:R-:W-:-:S06]  /*0d40*/  IMAD.WIDE R10, R15, 0x8, R10 ;  /* 0x000000080f0a7825 */ /* 0x001fcc00078e020a */
[----:B------:R-:W2:Y:S04]  /*0d50*/  LDG.E.64 R10, desc[UR10][R10.64] ;  /* 0x0000000a0a0a7981 */ /* 0x000ea8000c1e1b00 */
[----:B--2---:R3:W-:Y:S02]  /*0d60*/  STS.64 [R8+0x1800], R10 ;  /* 0x0018000a08007388 */ /* 0x0047e40000000a00 */
.L_x_43:
[----:B------:R-:W-:Y:S05]  /*0d70*/  BSYNC.RECONVERGENT B0 ;  /* 0x0000000000007941 */ /* 0x000fea0003800200 */
.L_x_42:
[----:B------:R-:W4:Y:S01]  /*0d80*/  LDCU UR8, c[0x0][0x3ac] ;  /* 0x00007580ff0877ac */ /* 0x000f220008000800 */
[----:B------:R-:W-:Y:S01]  /*0d90*/  CS2R R18, SRZ ;  /* 0x0000000000127805 */ /* 0x000fe2000001ff00 */
[----:B----4-:R-:W-:Y:S01]  /*0da0*/  UISETP.GE.AND UP0, UPT, UR8, 0x1, UPT ;  /* 0x000000010800788c */ /* 0x010fe2000bf06270 */
[----:B------:R-:W-:Y:S08]  /*0db0*/  BAR.SYNC.DEFER_BLOCKING 0x0 ;  /* 0x0000000000007b1d */ /* 0x000ff00000010000 */
[----:B------:R-:W-:Y:S05]  /*0dc0*/  BRA.U !UP0, `(.L_x_44) ;  /* 0x0000000508ac7547 */ /* 0x000fea000b800000 */
[----:B------:R-:W-:Y:S01]  /*0dd0*/  IMAD R21, R0, 0x8, R9 ;  /* 0x0000000800157824 */ /* 0x000fe200078e0209 */
[----:B------:R-:W-:Y:S01]  /*0de0*/  BSSY.RECONVERGENT B0, `(.L_x_44) ;  /* 0x0000069000007945 */ /* 0x000fe20003800200 */
[----:B------:R-:W-:Y:S02]  /*0df0*/  ULOP3.LUT UR6, UR8, 0x7ffffff8, URZ, 0xc0, !UPT ;  /* 0x7ffffff808067892 */ /* 0x000fe4000f8ec0ff */
[----:B------:R-:W-:Y:S01]  /*0e00*/  IADD3 R9, PT, PT, R3, UR8, RZ ;  /* 0x0000000803097c10 */ /* 0x000fe2000fffe0ff */
[----:B------:R-:W-:Y:S01]  /*0e10*/  IMAD.MOV.U32 R20, RZ, RZ, RZ ;  /* 0x000000ffff147224 */ /* 0x000fe200078e00ff */
[----:B------:R-:W-:Y:S02]  /*0e20*/  CS2R R18, SRZ ;  /* 0x0000000000127805 */ /* 0x000fe4000001ff00 */
[----:B------:R-:W-:Y:S01]  /*0e30*/  IADD3 R21, PT, PT, R21, 0x20, R6 ;  /* 0x0000002015157810 */ /* 0x000fe20007ffe006 */
[----:B------:R-:W-:Y:S02]  /*0e40*/  ULOP3.LUT UR4, UR8, 0x7, URZ, 0xc0, !UPT ;  /* 0x0000000708047892 */ /* 0x000fe4000f8ec0ff */
[----:B------:R-:W-:-:S02]  /*0e50*/  ULOP3.LUT UR5, UR8, 0x3, URZ, 0xc0, !UPT ;  /* 0x0000000308057892 */ /* 0x000fc4000f8ec0ff */
[----:B------:R-:W-:Y:S02]  /*0e60*/  USHF.L.U32 UR7, UR8, 0x3, URZ ;  /* 0x0000000308077899 */ /* 0x000fe400080006ff */
[----:B------:R-:W-:-:S12]  /*0e70*/  UIADD3 UR9, UPT, UPT, -UR6, URZ, URZ ;  /* 0x000000ff06097290 */ /* 0x000fd8000fffe1ff */
.L_x_50:
[----:B------:R-:W4:Y:S01]  /*0e80*/  LDC R23, c[0x0][0x3ac] ;  /* 0x0000eb00ff177b82 */ /* 0x000f220000000800 */
[----:B------:R-:W-:Y:S01]  /*0e90*/  IADD3 R25, PT, PT, R3, R20, RZ ;  /* 0x0000001403197210 */ /* 0x000fe20007ffe0ff */
[----:B------:R-:W-:Y:S01]  /*0ea0*/  IMAD.MOV.U32 R22, RZ, RZ, RZ ;  /* 0x000000ffff167224 */ /* 0x000fe200078e00ff */
[----:B0123--:R-:W-:-:S03]  /*0eb0*/  MOV R8, R0 ;  /* 0x0000000000087202 */ /* 0x00ffc60000000f00 */
[----:B------:R-:W-:Y:S01]  /*0ec0*/  IMAD R25, R4, R25, RZ ;  /* 0x0000001904197224 */ /* 0x000fe200078e02ff */
[----:B----4-:R-:W-:-:S13]  /*0ed0*/  ISETP.GE.U32.AND P0, PT, R23, 0x8, PT ;  /* 0x000000081700780c */ /* 0x010fda0003f06070 */
[----:B------:R-:W-:Y:S05]  /*0ee0*/  @!P0 BRA `(.L_x_45) ;  /* 0x0000000000908947 */ /* 0x000fea0003800000 */
[----:B------:R-:W-:Y:S01]  /*0ef0*/  IMAD R22, R20, UR7, R6 ;  /* 0x0000000714167c24 */ /* 0x000fe2000f8e0206 */
[----:B------:R-:W-:Y:S01]  /*0f00*/  MOV R8, R0 ;  /* 0x0000000000087202 */ /* 0x000fe20000000f00 */
[----:B------:R-:W-:Y:S02]  /*0f10*/  IMAD R24, R25, 0x8, R21 ;  /* 0x0000000819187824 */ /* 0x000fe400078e0215 */
[----:B------:R-:W-:Y:S01]  /*0f20*/  IMAD.U32 R26, RZ, RZ, UR9 ;  /* 0x00000009ff1a7e24 */ /* 0x000fe2000f8e00ff */
[----:B------:R-:W-:-:S07]  /*0f30*/  IADD3 R22, PT, PT, R22, 0x20, RZ ;  /* 0x0000002016167810 */ /* 0x000fce0007ffe0ff */
.L_x_46:
[----:B------:R-:W-:Y:S01]  /*0f40*/  LDS.64 R16, [R22+-0x20] ;  /* 0xffffe00016107984 */ /* 0x000fe20000000a00 */
[----:B------:R-:W-:Y:S01]  /*0f50*/  VIADD R26, R26, 0x8 ;  /* 0x000000081a1a7836 */ /* 0x000fe20000000000 */
[----:B------:R-:W-:Y:S02]  /*0f60*/  IADD3 R8, PT, PT, R8, 0x8, RZ ;  /* 0x0000000808087810 */ /* 0x000fe40007ffe0ff */
[----:B------:R-:W0:Y:S02]  /*0f70*/  LDS.64 R12, [R24+-0x20] ;  /* 0xffffe000180c7984 */ /* 0x000e240000000a00 */
[----:B------:R-:W-:Y:S02]  /*0f80*/  ISETP.NE.AND P0, PT, R26, RZ, PT ;  /* 0x000000ff1a00720c */ /* 0x000fe40003f05270 */
[----:B------:R-:W-:Y:S04]  /*0f90*/  LDS.64 R14, [R22+-0x18] ;  /* 0xffffe800160e7984 */ /* 0x000fe80000000a00 */
[----:B------:R-:W1:Y:S01]  /*0fa0*/  LDS.64 R10, [R24+-0x18] ;  /* 0xffffe800180a7984 */ /* 0x000e620000000a00 */
[----:B0-----:R-:W-:-:S03]  /*0fb0*/  DFMA R18, R16, R12, R18 ;  /* 0x0000000c1012722b */ /* 0x001fc60000000012 */
[----:B------:R-:W-:Y:S04]  /*0fc0*/  LDS.64 R12, [R22+-0x10] ;  /* 0xfffff000160c7984 */ /* 0x000fe80000000a00 */
[----:B------:R-:W0:Y:S01]  /*0fd0*/  LDS.64 R16, [R24+-0x10] ;  /* 0xfffff00018107984 */ /* 0x000e220000000a00 */
[----:B-1----:R-:W-:-:S03]  /*0fe0*/  DFMA R18, R14, R10, R18 ;  /* 0x0000000a0e12722b */ /* 0x002fc60000000012 */
[----:B------:R-:W-:Y:S04]  /*0ff0*/  LDS.64 R10, [R22+-0x8] ;  /* 0xfffff800160a7984 */ /* 0x000fe80000000a00 */
[----:B------:R-:W1:Y:S01]  /*1000*/  LDS.64 R14, [R24+-0x8] ;  /* 0xfffff800180e7984 */ /* 0x000e620000000a00 */
[----:B0-----:R-:W-:-:S03]  /*1010*/  DFMA R16, R12, R16, R18 ;  /* 0x000000100c10722b */ /* 0x001fc60000000012 */
[----:B------:R-:W-:Y:S04]  /*1020*/  LDS.64 R12, [R22] ;  /* 0x00000000160c7984 */ /* 0x000fe80000000a00 */
[----:B------:R-:W0:Y:S01]  /*1030*/  LDS.64 R18, [R24] ;  /* 0x0000000018127984 */ /* 0x000e220000000a00 */
[----:B-1----:R-:W-:-:S03]  /*1040*/  DFMA R14, R10, R14, R16 ;  /* 0x0000000e0a0e722b */ /* 0x002fc60000000010 */
[----:B------:R-:W-:Y:S04]  /*1050*/  LDS.64 R10, [R22+0x8] ;  /* 0x00000800160a7984 */ /* 0x000fe80000000a00 */
[----:B------:R-:W1:Y:S01]  /*1060*/  LDS.64 R16, [R24+0x8] ;  /* 0x0000080018107984 */ /* 0x000e620000000a00 */
[----:B0-----:R-:W-:-:S03]  /*1070*/  DFMA R18, R12, R18, R14 ;  /* 0x000000120c12722b */ /* 0x001fc6000000000e */
[----:B------:R-:W-:Y:S04]  /*1080*/  LDS.64 R14, [R22+0x10] ;  /* 0x00001000160e7984 */ /* 0x000fe80000000a00 */
[----:B------:R-:W0:Y:S01]  /*1090*/  LDS.64 R12, [R24+0x10] ;  /* 0x00001000180c7984 */ /* 0x000e220000000a00 */
[----:B-1----:R-:W-:-:S03]  /*10a0*/  DFMA R16, R10, R16, R18 ;  /* 0x000000100a10722b */ /* 0x002fc60000000012 */
[----:B------:R1:W-:Y:S04]  /*10b0*/  LDS.64 R10, [R22+0x18] ;  /* 0x00001800160a7984 */ /* 0x0003e80000000a00 */
[----:B------:R2:W3:Y:S01]  /*10c0*/  LDS.64 R18, [R24+0x18] ;  /* 0x0000180018127984 */ /* 0x0004e20000000a00 */
[----:B-1----:R-:W-:Y:S01]  /*10d0*/  VIADD R22, R22, 0x40 ;  /* 0x0000004016167836 */ /* 0x002fe20000000000 */
[----:B--2---:R-:W-:Y:S01]  /*10e0*/  IADD3 R24, PT, PT, R24, 0x40, RZ ;  /* 0x0000004018187810 */ /* 0x004fe20007ffe0ff */
[----:B0-----:R-:W-:-:S08]  /*10f0*/  DFMA R12, R14, R12, R16 ;  /* 0x0000000c0e0c722b */ /* 0x001fd00000000010 */
[----:B---3--:R-:W-:Y:S01]  /*1100*/  DFMA R18, R10, R18, R12 ;  /* 0x000000120a12722b */ /* 0x008fe2000000000c */
[----:B------:R-:W-:Y:S10]  /*1110*/  @P0 BRA `(.L_x_46) ;  /* 0xfffffffc00880947 */ /* 0x000ff4000383ffff */
[----:B------:R-:W-:-:S07]  /*1120*/  IMAD.U32 R22, RZ, RZ, UR6 ;  /* 0x00000006ff167e24 */ /* 0x000fce000f8e00ff */
.L_x_45:
[----:B------:R-:W-:-:S09]  /*1130*/  UISETP.NE.AND UP0, UPT, UR4, URZ, UPT ;  /* 0x000000ff0400728c */ /* 0x000fd2000bf05270 */
[----:B------:R-:W-:Y:S05]  /*1140*/  BRA.U !UP0, `(.L_x_47) ;  /* 0x0000000108b87547 */ /* 0x000fea000b800000 */
[----:B------:R-:W-:Y:S02]  /*1150*/  UIADD3 UR8, UPT, UPT, UR4, -0x1, URZ ;  /* 0xffffffff04087890 */ /* 0x000fe4000fffe0ff */
[----:B------:R-:W-:Y:S02]  /*1160*/  UISETP.NE.AND UP1, UPT, UR5, URZ, UPT ;  /* 0x000000ff0500728c */ /* 0x000fe4000bf25270 */
[----:B------:R-:W-:-:S09]  /*1170*/  UISETP.GE.U32.AND UP0, UPT, UR8, 0x3, UPT ;  /* 0x000000030800788c */ /* 0x000fd2000bf06070 */
[----:B------:R-:W-:Y:S05]  /*1180*/  BRA.U !UP0, `(.L_x_48) ;  /* 0x0000000108487547 */ /* 0x000fea000b800000 */
[----:B------:R-:W-:Y:S01]  /*1190*/  IMAD R11, R20, R23, R22 ;  /* 0x00000017140b7224 */ /* 0x000fe200078e0216 */
[----:B------:R-:W-:Y:S01]  /*11a0*/  IADD3 R24, PT, PT, R25, R8, RZ ;  /* 0x0000000819187210 */ /* 0x000fe20007ffe0ff */
[----:B------:R-:W-:Y:S01]  /*11b0*/  VIADD R8, R8, 0x4 ;  /* 0x0000000408087836 */ /* 0x000fe20000000000 */
[----:B------:R-:W-:Y:S01]  /*11c0*/  IADD3 R22, PT, PT, R22, 0x4, RZ ;  /* 0x0000000416167810 */ /* 0x000fe20007ffe0ff */
[----:B------:R-:W-:Y:S01]  /*11d0*/  IMAD R26, R11, 0x8, R6 ;  /* 0x000000080b1a7824 */ /* 0x000fe200078e0206 */
[----:B------:R-:W-:-:S04]  /*11e0*/  LEA R24, R24, R7, 0x3 ;  /* 0x0000000718187211 */ /* 0x000fc800078e18ff */
[----:B------:R-:W-:Y:S04]  /*11f0*/  LDS.64 R16, [R26] ;  /* 0x000000001a107984 */ /* 0x000fe80000000a00 */
[----:B------:R-:W0:Y:S04]  /*1200*/  LDS.64 R14, [R24] ;  /* 0x00000000180e7984 */ /* 0x000e280000000a00 */
[----:B------:R-:W-:Y:S04]  /*1210*/  LDS.64 R10, [R26+0x8] ;  /* 0x000008001a0a7984 */ /* 0x000fe80000000a00 */
[----:B------:R-:W1:Y:S01]  /*1220*/  LDS.64 R12, [R24+0x8] ;  /* 0x00000800180c7984 */ /* 0x000e620000000a00 */
[----:B0-----:R-:W-:-:S03]  /*1230*/  DFMA R14, R16, R14, R18 ;  /* 0x0000000e100e722b */ /* 0x001fc60000000012 */
[----:B------:R-:W-:Y:S04]  /*1240*/  LDS.64 R16, [R26+0x10] ;  /* 0x000010001a107984 */ /* 0x000fe80000000a00 */
[----:B------:R-:W0:Y:S01]  /*1250*/  LDS.64 R18, [R24+0x10] ;  /* 0x0000100018127984 */ /* 0x000e220000000a00 */
[----:B-1----:R-:W-:-:S03]  /*1260*/  DFMA R10, R10, R12, R14 ;  /* 0x0000000c0a0a722b */ /* 0x002fc6000000000e */
[----:B------:R-:W-:Y:S04]  /*1270*/  LDS.64 R12, [R26+0x18] ;  /* 0x000018001a0c7984 */ /* 0x000fe80000000a00 */
[----:B------:R-:W1:Y:S01]  /*1280*/  LDS.64 R14, [R24+0x18] ;  /* 0x00001800180e7984 */ /* 0x000e620000000a00 */
[----:B0-----:R-:W-:-:S08]  /*1290*/  DFMA R18, R16, R18, R10 ;  /* 0x000000121012722b */ /* 0x001fd0000000000a */
[----:B-1----:R-:W-:-:S11]  /*12a0*/  DFMA R18, R12, R14, R18 ;  /* 0x0000000e0c12722b */ /* 0x002fd60000000012 */
.L_x_48:
[----:B------:R-:W-:Y:S05]  /*12b0*/  BRA.U !UP1, `(.L_x_47) ;  /* 0x00000001095c7547 */ /* 0x000fea000b800000 */
[----:B------:R-:W-:Y:S01]  /*12c0*/  UISETP.NE.AND UP0, UPT, UR5, 0x1, UPT ;  /* 0x000000010500788c */ /* 0x000fe2000bf05270 */
[----:B------:R-:W-:-:S08]  /*12d0*/  LOP3.LUT P0, RZ, R23, 0x1, RZ, 0xc0, !PT ;  /* 0x0000000117ff7812 */ /* 0x000fd0000780c0ff */
[----:B------:R-:W-:Y:S05]  /*12e0*/  BRA.U !UP0, `(.L_x_49) ;  /* 0x0000000108307547 */ /* 0x000fea000b800000 */
[----:B------:R-:W-:Y:S02]  /*12f0*/  IMAD R11, R20, R23, R22 ;  /* 0x00000017140b7224 */ /* 0x000fe400078e0216 */
[----:B------:R-:W-:Y:S01]  /*1300*/  IMAD.IADD R10, R25, 0x1, R8 ;  /* 0x00000001190a7824 */ /* 0x000fe200078e0208 */
[----:B------:R-:W-:Y:S01]  /*1310*/  IADD3 R8, PT, PT, R8, 0x2, RZ ;  /* 0x0000000208087810 */ /* 0x000fe20007ffe0ff */
[----:B------:R-:W-:Y:S01]  /*1320*/  VIADD R22, R22, 0x2 ;  /* 0x0000000216167836 */ /* 0x000fe20000000000 */
[----:B------:R-:W-:Y:S01]  /*1330*/  LEA R24, R11, R6, 0x3 ;  /* 0x000000060b187211 */ /* 0x000fe200078e18ff */
[----:B------:R-:W-:-:S04]  /*1340*/  IMAD R26, R10, 0x8, R7 ;  /* 0x000000080a1a7824 */ /* 0x000fc800078e0207 */
[----:B------:R-:W-:Y:S04]  /*1350*/  LDS.64 R16, [R24] ;  /* 0x0000000018107984 */ /* 0x000fe80000000a00 */
[----:B------:R-:W0:Y:S04]  /*1360*/  LDS.64 R14, [R26] ;  /* 0x000000001a0e7984 */ /* 0x000e280000000a00 */
[----:B------:R-:W-:Y:S04]  /*1370*/  LDS.64 R12, [R24+0x8] ;  /* 0x00000800180c7984 */ /* 0x000fe80000000a00 */
[----:B------:R-:W1:Y:S01]  /*1380*/  LDS.64 R10, [R26+0x8] ;  /* 0x000008001a0a7984 */ /* 0x000e620000000a00 */
[----:B0-----:R-:W-:-:S08]  /*1390*/  DFMA R14, R16, R14, R18 ;  /* 0x0000000e100e722b */ /* 0x001fd00000000012 */
[----:B-1----:R-:W-:-:S11]  /*13a0*/  DFMA R18, R12, R10, R14 ;  /* 0x0000000a0c12722b */ /* 0x002fd6000000000e */
.L_x_49:
[----:B------:R-:W-:Y:S05]  /*13b0*/  @!P0 BRA `(.L_x_47) ;  /* 0x00000000001c8947 */ /* 0x000fea0003800000 */
[----:B------:R-:W-:Y:S01]  /*13c0*/  IMAD R23, R20, R23, R22 ;  /* 0x0000001714177224 */ /* 0x000fe200078e0216 */
[----:B------:R-:W-:-:S03]  /*13d0*/  IADD3 R8, PT, PT, R25, R8, RZ ;  /* 0x0000000819087210 */ /* 0x000fc60007ffe0ff */
[----:B------:R-:W-:Y:S01]  /*13e0*/  IMAD R10, R23, 0x8, R6 ;  /* 0x00000008170a7824 */ /* 0x000fe200078e0206 */
[----:B------:R-:W-:-:S05]  /*13f0*/  LEA R8, R8, R7, 0x3 ;  /* 0x0000000708087211 */ /* 0x000fca00078e18ff */
[----:B------:R-:W-:Y:S04]  /*1400*/  LDS.64 R10, [R10] ;  /* 0x000000000a0a7984 */ /* 0x000fe80000000a00 */
[----:B------:R-:W0:Y:S02]  /*1410*/  LDS.64 R12, [R8] ;  /* 0x00000000080c7984 */ /* 0x000e240000000a00 */
[----:B0-----:R-:W-:-:S11]  /*1420*/  DFMA R18, R10, R12, R18 ;  /* 0x0000000c0a12722b */ /* 0x001fd60000000012 */
.L_x_47:
[----:B------:R-:W-:-:S05]  /*1430*/  VIADD R20, R20, 0x1 ;  /* 0x0000000114147836 */ /* 0x000fca0000000000 */
[----:B------:R-:W-:-:S04]  /*1440*/  IADD3 R8, PT, PT, R20, R3, RZ ;  /* 0x0000000314087210 */ /* 0x000fc80007ffe0ff */
[----:B------:R-:W-:-:S13]  /*1450*/  ISETP.GE.AND P0, PT, R8, R9, PT ;  /* 0x000000090800720c */ /* 0x000fda0003f06270 */
[----:B------:R-:W-:Y:S05]  /*1460*/  @!P0 BRA `(.L_x_50) ;  /* 0xfffffff800848947 */ /* 0x000fea000383ffff */
[----:B------:R-:W-:Y:S05]  /*1470*/  BSYNC.RECONVERGENT B0 ;  /* 0x0000000000007941 */ /* 0x000fea0003800200 */
.L_x_44:
[----:B------:R-:W4:Y:S01]  /*1480*/  LDC.64 R6, c[0x0][0x388] ;  /* 0x0000e200ff067b82 */ /* 0x000f220000000a00 */
[----:B------:R-:W5:Y:S01]  /*1490*/  LDCU UR8, c[0x0][0x3a8] ;  /* 0x00007500ff0877ac */ /* 0x000f620008000800 */
[----:B------:R-:W-:Y:S01]  /*14a0*/  LEA R5, R5, R0, 0x4 ;  /* 0x0000000005057211 */ /* 0x000fe200078e20ff */
[----:B------:R-:W-:Y:S01]  /*14b0*/  IMAD R2, R2, 0x10, R3 ;  /* 0x0000001002027824 */ /* 0x000fe200078e0203 */
[----:B------:R-:W0:Y:S03]  /*14c0*/  LDCU.64 UR12, c[0x0][0x398] ;  /* 0x00007300ff0c77ac */ /* 0x000e260008000a00 */
[----:B-----5:R-:W-:Y:S01]  /*14d0*/  IMAD R3, R2, UR8, R5 ;  /* 0x0000000802037c24 */ /* 0x020fe2000f8e0205 */
[----:B0-----:R-:W-:-:S03]  /*14e0*/  DADD R18, R18, UR12 ;  /* 0x0000000c12127e29 */ /* 0x001fc60008000000 */
[----:B----4-:R-:W-:-:S05]  /*14f0*/  IMAD.WIDE R2, R3, 0x8, R6 ;  /* 0x0000000803027825 */ /* 0x010fca00078e0206 */
[----:B------:R-:W-:Y:S01]  /*1500*/  STG.E.64 desc[UR10][R2.64], R18 ;  /* 0x0000001202007986 */ /* 0x000fe2000c101b0a */
[----:B------:R-:W-:Y:S05]  /*1510*/  EXIT ;  /* 0x000000000000794d */ /* 0x000fea0003800000 */
.L_x_51:
        /* <DEDUP_REMOVED lines=14> */
.L_x_92:


//--------------------- .text._Z18kernel_shared_convPdS_S_diiii --------------------------
	.section	.text._Z18kernel_shared_convPdS_S_diiii,"ax",@progbits
	.align	128
        .global         _Z18kernel_shared_convPdS_S_diiii
        .type           _Z18kernel_shared_convPdS_S_diiii,@function
        .size           _Z18kernel_shared_convPdS_S_diiii,(.L_x_90 - _Z18kernel_shared_convPdS_S_diiii)
        .other          _Z18kernel_shared_convPdS_S_diiii,@"STO_CUDA_ENTRY STV_DEFAULT"
_Z18kernel_shared_convPdS_S_diiii:
.text._Z18kernel_shared_convPdS_S_diiii:
[----:B------:R-:W-:Y:S01]  /*0000*/  LDC R1, c[0x0][0x37c] ;  /* 0x0000df00ff017b82 */ /* 0x000fe20000000800 */
[----:B------:R-:W0:Y:S01]  /*0010*/  LDCU UR5, c[0x0][0x3ac] ;  /* 0x00007580ff0577ac */ /* 0x000e220008000800 */
[----:B------:R-:W1:Y:S06]  /*0020*/  S2R R2, SR_TID.X ;  /* 0x0000000000027919 */ /* 0x000e6c0000002100 */
[----:B------:R-:W2:Y:S01]  /*0030*/  S2UR UR16, SR_CTAID.X ;  /* 0x00000000001079c3 */ /* 0x000ea20000002500 */
[----:B------:R-:W-:Y:S01]  /*0040*/  BSSY.RECONVERGENT B0, `(.L_x_52) ;  /* 0x0000034000007945 */ /* 0x000fe20003800200 */
[----:B------:R-:W3:Y:S01]  /*0050*/  LDCU UR4, c[0x0][0x3a4] ;  /* 0x00007480ff0477ac */ /* 0x000ee20008000800 */
[----:B------:R-:W4:Y:S01]  /*0060*/  LDCU.64 UR12, c[0x0][0x358] ;  /* 0x00006b00ff0c77ac */ /* 0x000f220008000a00 */
[----:B0-----:R-:W-:-:S04]  /*0070*/  UIMAD UR5, UR5, UR5, URZ ;  /* 0x00000005050572a4 */ /* 0x001fc8000f8e02ff */
[----:B---3--:R-:W-:-:S09]  /*0080*/  UISETP.GT.AND UP0, UPT, UR5, UR4, UPT ;  /* 0x000000040500728c */ /* 0x008fd2000bf04270 */
[----:B-12-4-:R-:W-:Y:S05]  /*0090*/  BRA.U UP0, `(.L_x_53) ;  /* 0x00000001002c7547 */ /* 0x016fea000b800000 */
[----:B------:R-:W-:-:S13]  /*00a0*/  ISETP.GE.U32.AND P0, PT, R2, UR5, PT ;  /* 0x0000000502007c0c */ /* 0x000fda000bf06070 */
        /* <DEDUP_REMOVED lines=10> */
.L_x_53:
[----:B------:R-:W-:Y:S02]  /*0150*/  I2FP.F32.S32 R3, UR4 ;  /* 0x0000000400037c45 */ /* 0x000fe40008201400 */
[----:B------:R-:W-:Y:S02]  /*0160*/  I2FP.F32.U32 R0, UR5 ;  /* 0x0000000500007c45 */ /* 0x000fe40008201000 */
        /* <DEDUP_REMOVED lines=9> */
[----:B------:R-:W-:Y:S05]  /*0200*/  CALL.REL.NOINC `($__internal_1_$__cuda_sm3x_div_rn_noftz_f32_slowpath) ;  /* 0x00000014001c7944 */ /* 0x000fea0003c00000 */
[----:B------:R-:W-:-:S07]  /*0210*/  IMAD.MOV.U32 R4, RZ, RZ, R0 ;  /* 0x000000ffff047224 */ /* 0x000fce00078e0000 */
.L_x_55:
        /* <DEDUP_REMOVED lines=9> */
.L_x_58:
[----:B01----:R-:W-:Y:S01]  /*02b0*/  IMAD R3, R11, UR4, R2 ;  /* 0x000000040b037c24 */ /* 0x003fe2000f8e0202 */
[----:B------:R-:W-:Y:S01]  /*02c0*/  UIADD3 UR4, UPT, UPT, UR4, 0x1, URZ ;  /* 0x0000000104047890 */ /* 0x000fe2000fffe0ff */
[----:B------:R-:W-:Y:S03]  /*02d0*/  BSSY.RECONVERGENT B1, `(.L_x_56) ;  /* 0x0000009000017945 */ /* 0x000fe60003800200 */
[----:B------:R-:W-:Y:S02]  /*02e0*/  ISETP.GE.AND P0, PT, R3, UR5, PT ;  /* 0x0000000503007c0c */ /* 0x000fe4000bf06270 */
[----:B------:R-:W-:-:S04]  /*02f0*/  I2FP.F32.U32 R0, UR4 ;  /* 0x0000000400007c45 */ /* 0x000fc80008201000 */
[----:B------:R-:W-:-:S07]  /*0300*/  FSETP.GT.AND P1, PT, R9, R0, PT ;  /* 0x000000000900720b */ /* 0x000fce0003f24000 */
[----:B------:R-:W-:Y:S06]  /*0310*/  @P0 BRA `(.L_x_57) ;  /* 0x0000000000100947 */ /* 0x000fec0003800000 */
[----:B--2---:R-:W-:-:S06]  /*0320*/  IMAD.WIDE R4, R3, 0x8, R6 ;  /* 0x0000000803047825 */ /* 0x004fcc00078e0206 */
[----:B------:R-:W2:Y:S01]  /*0330*/  LDG.E.64 R4, desc[UR12][R4.64] ;  /* 0x0000000c04047981 */ /* 0x000ea2000c1e1b00 */
[----:B------:R-:W-:-:S05]  /*0340*/  LEA R3, R3, UR6, 0x3 ;  /* 0x0000000603037c11 */ /* 0x000fca000f8e18ff */
[----:B--2---:R0:W-:Y:S02]  /*0350*/  STS.64 [R3], R4 ;  /* 0x0000000403007388 */ /* 0x0041e40000000a00 */
.L_x_57:
[----:B------:R-:W-:Y:S05]  /*0360*/  BSYNC.RECONVERGENT B1 ;  /* 0x0000000000017941 */ /* 0x000fea0003800200 */
.L_x_56:
[----:B------:R-:W-:Y:S05]  /*0370*/  @P1 BRA `(.L_x_58) ;  /* 0xfffffffc00cc1947 */ /* 0x000fea000383ffff */
.L_x_54:
[----:B------:R-:W-:Y:S05]  /*0380*/  BSYNC.RECONVERGENT B0 ;  /* 0x0000000000007941 */ /* 0x000fea0003800200 */
.L_x_52:
[----:B------:R-:W3:Y:S01]  /*0390*/  LDCU UR17, c[0x0][0x3ac] ;  /* 0x00007580ff1177ac */ /* 0x000ee20008000800 */
[----:B------:R-:W4:Y:S01]  /*03a0*/  S2UR UR6, SR_CgaCtaId ;  /* 0x00000000000679c3 */ /* 0x000f220000008800 */
[----:B------:R-:W-:Y:S01]  /*03b0*/  UMOV UR4, 0x400 ;  /* 0x0000040000047882 */ /* 0x000fe20000000000 */
[----:B---3--:R-:W-:Y:S02]  /*03c0*/  UISETP.GE.AND UP0, UPT, UR17, 0x1, UPT ;  /* 0x000000011100788c */ /* 0x008fe4000bf06270 */
[----:B----4-:R-:W-:-:S04]  /*03d0*/  ULEA UR6, UR6, UR4, 0x18 ;  /* 0x0000000406067291 */ /* 0x010fc8000f8ec0ff */
[----:B------:R-:W-:Y:S01]  /*03e0*/  ULEA UR6, UR5, UR6, 0x3 ;  /* 0x0000000605067291 */ /* 0x000fe2000f8e18ff */
[----:B------:R-:W-:Y:S06]  /*03f0*/  BAR.SYNC.DEFER_BLOCKING 0x0 ;  /* 0x0000000000007b1d */ /* 0x000fec0000010000 */
[----:B------:R-:W-:Y:S05]  /*0400*/  BRA.U !UP0, `(.L_x_59) ;  /* 0x0000000908907547 */ /* 0x000fea000b800000 */
[----:B------:R-:W-:Y:S02]  /*0410*/  UISETP.GE.U32.AND UP2, UPT, UR17, 0x10, UPT ;  /* 0x000000101100788c */ /* 0x000fe4000bf46070 */
[----:B------:R-:W-:Y:S01]  /*0420*/  ULOP3.LUT UR7, UR17, 0xf, URZ, 0xc0, !UPT ;  /* 0x0000000f11077892 */ /* 0x000fe2000f8ec0ff */
[----:B------:R-:W-:-:S03]  /*0430*/  UMOV UR4, URZ ;  /* 0x000000ff00047c82 */ /* 0x000fc60008000000 */
[----:B------:R-:W-:-:S03]  /*0440*/  UISETP.NE.AND UP1, UPT, UR7, URZ, UPT ;  /* 0x000000ff0700728c */ /* 0x000fc6000bf25270 */
[----:B------:R-:W-:Y:S08]  /*0450*/  BRA.U !UP2, `(.L_x_60) ;  /* 0x000000050a287547 */ /* 0x000ff0000b800000 */
[----:B------:R-:W-:Y:S01]  /*0460*/  ULOP3.LUT UR4, UR17, 0x7ffffff0, URZ, 0xc0, !UPT ;  /* 0x7ffffff011047892 */ /* 0x000fe2000f8ec0ff */
[----:B------:R-:W-:-:S11]  /*0470*/  UMOV UR5, URZ ;  /* 0x000000ff00057c82 */ /* 0x000fd60008000000 */
.L_x_61:
[----:B01----:R-:W2:Y:S01]  /*0480*/  LDC R3, c[0x0][0x3a4] ;  /* 0x0000e900ff037b82 */ /* 0x003ea20000000800 */
[----:B------:R-:W-:-:S07]  /*0490*/  UIADD3 UR8, UPT, UPT, UR16, UR5, URZ ;  /* 0x0000000510087290 */ /* 0x000fce000fffe0ff */
[----:B------:R-:W0:Y:S01]  /*04a0*/  LDC.64 R4, c[0x0][0x380] ;  /* 0x0000e000ff047b82 */ /* 0x000e220000000a00 */
[----:B--2---:R-:W-:-:S04]  /*04b0*/  IMAD R7, R3, UR8, R2 ;  /* 0x0000000803077c24 */ /* 0x004fc8000f8e0202 */
[----:B0-----:R-:W-:-:S05]  /*04c0*/  IMAD.WIDE R4, R7, 0x8, R4 ;  /* 0x0000000807047825 */ /* 0x001fca00078e0204 */
[----:B------:R0:W2:Y:S01]  /*04d0*/  LDG.E.64 R16, desc[UR12][R4.64] ;  /* 0x0000000c04107981 */ /* 0x0000a2000c1e1b00 */
[----:B------:R-:W-:-:S05]  /*04e0*/  IMAD.WIDE R8, R3, 0x8, R4 ;  /* 0x0000000803087825 */ /* 0x000fca00078e0204 */
[----:B------:R-:W3:Y:S01]  /*04f0*/  LDG.E.64 R10, desc[UR12][R8.64] ;  /* 0x0000000c080a7981 */ /* 0x000ee2000c1e1b00 */
[----:B------:R-:W-:-:S05]  /*0500*/  IMAD.WIDE R14, R3, 0x8, R8 ;  /* 0x00000008030e7825 */ /* 0x000fca00078e0208 */
[----:B------:R-:W4:Y:S01]  /*0510*/  LDG.E.64 R22, desc[UR12][R14.64] ;  /* 0x0000000c0e167981 */ /* 0x000f22000c1e1b00 */
[----:B------:R-:W-:-:S05]  /*0520*/  IMAD.WIDE R24, R3, 0x8, R14 ;  /* 0x0000000803187825 */ /* 0x000fca00078e020e */
[----:B------:R-:W5:Y:S01]  /*0530*/  LDG.E.64 R28, desc[UR12][R24.64] ;  /* 0x0000000c181c7981 */ /* 0x000f62000c1e1b00 */
[----:B------:R-:W-:-:S05]  /*0540*/  IMAD.WIDE R6, R3, 0x8, R24 ;  /* 0x0000000803067825 */ /* 0x000fca00078e0218 */
[----:B------:R1:W5:Y:S01]  /*0550*/  LDG.E.64 R26, desc[UR12][R6.64] ;  /* 0x0000000c061a7981 */ /* 0x000362000c1e1b00 */
[----:B0-----:R-:W-:-:S04]  /*0560*/  IMAD.WIDE R4, R3, 0x8, R6 ;  /* 0x0000000803047825 */ /* 0x001fc800078e0206 */
[C---:B------:R-:W-:Y:S02]  /*0570*/  IMAD R0, R3.reuse, UR5, R2 ;  /* 0x0000000503007c24 */ /* 0x040fe4000f8e0202 */
[----:B-1----:R-:W-:-:S03]  /*0580*/  IMAD.WIDE R6, R3, 0x8, R4 ;  /* 0x0000000803067825 */ /* 0x002fc600078e0204 */
[----:B------:R-:W-:Y:S01]  /*0590*/  LEA R0, R0, UR6, 0x3 ;  /* 0x0000000600007c11 */ /* 0x000fe2000f8e18ff */
[----:B------:R-:W5:Y:S01]  /*05a0*/  LDG.E.64 R4, desc[UR12][R4.64] ;  /* 0x0000000c04047981 */ /* 0x000f62000c1e1b00 */
[----:B------:R-:W-:-:S03]  /*05b0*/  IMAD.WIDE R12, R3, 0x8, R6 ;  /* 0x00000008030c7825 */ /* 0x000fc600078e0206 */
[----:B------:R-:W5:Y:S01]  /*05c0*/  LDG.E.64 R6, desc[UR12][R6.64] ;  /* 0x0000000c06067981 */ /* 0x000f62000c1e1b00 */
[----:B------:R-:W-:-:S03]  /*05d0*/  IMAD.WIDE R18, R3, 0x8, R12 ;  /* 0x0000000803127825 */ /* 0x000fc600078e020c */
[----:B------:R-:W5:Y:S01]  /*05e0*/  LDG.E.64 R12, desc[UR12][R12.64] ;  /* 0x0000000c0c0c7981 */ /* 0x000f62000c1e1b00 */
[----:B------:R-:W-:-:S03]  /*05f0*/  IMAD.WIDE R20, R3, 0x8, R18 ;  /* 0x0000000803147825 */ /* 0x000fc600078e0212 */
[----:B------:R-:W5:Y:S01]  /*0600*/  LDG.E.64 R18, desc[UR12][R18.64] ;  /* 0x0000000c12127981 */ /* 0x000f62000c1e1b00 */
[----:B------:R-:W-:-:S03]  /*0610*/  IMAD.WIDE R24, R3, 0x8, R20 ;  /* 0x0000000803187825 */ /* 0x000fc600078e0214 */
[----:B------:R-:W5:Y:S01]  /*0620*/  LDG.E.64 R20, desc[UR12][R20.64] ;  /* 0x0000000c14147981 */ /* 0x000f62000c1e1b00 */
[C---:B------:R-:W-:Y:S02]  /*0630*/  IMAD R14, R3.reuse, 0x8, R0 ;  /* 0x00000008030e7824 */ /* 0x040fe400078e0200 */
[C---:B------:R-:W-:Y:S02]  /*0640*/  IMAD.WIDE R8, R3.reuse, 0x8, R24 ;  /* 0x0000000803087825 */ /* 0x040fe400078e0218 */
[----:B------:R-:W5:Y:S01]  /*0650*/  LDG.E.64 R24, desc[UR12][R24.64] ;  /* 0x0000000c18187981 */ /* 0x000f62000c1e1b00 */
[----:B------:R-:W-:-:S03]  /*0660*/  LEA R15, R3, R14, 0x3 ;  /* 0x0000000e030f7211 */ /* 0x000fc600078e18ff */
[----:B--2---:R0:W-:Y:S04]  /*0670*/  STS.64 [R0], R16 ;  /* 0x0000001000007388 */ /* 0x0041e80000000a00 */
[----:B---3--:R1:W-:Y:S04]  /*0680*/  STS.64 [R14], R10 ;  /* 0x0000000a0e007388 */ /* 0x0083e80000000a00 */
[----:B----4-:R2:W-:Y:S01]  /*0690*/  STS.64 [R15], R22 ;  /* 0x000000160f007388 */ /* 0x0105e20000000a00 */
[C---:B0-----:R-:W-:Y:S02]  /*06a0*/  IMAD R0, R3.reuse, 0x8, R15 ;  /* 0x0000000803007824 */ /* 0x041fe400078e020f */
[----:B-1----:R-:W-:-:S02]  /*06b0*/  IMAD.WIDE R10, R3, 0x8, R8 ;  /* 0x00000008030a7825 */ /* 0x002fc400078e0208 */
[----:B------:R-:W3:Y:S02]  /*06c0*/  LDG.E.64 R8, desc[UR12][R8.64] ;  /* 0x0000000c08087981 */ /* 0x000ee4000c1e1b00 */
[C---:B--2---:R-:W-:Y:S02]  /*06d0*/  IMAD.WIDE R14, R3.reuse, 0x8, R10 ;  /* 0x00000008030e7825 */ /* 0x044fe400078e020a */
[----:B------:R-:W2:Y:S02]  /*06e0*/  LDG.E.64 R10, desc[UR12][R10.64] ;  /* 0x0000000c0a0a7981 */ /* 0x000ea4000c1e1b00 */
[C---:B------:R-:W-:Y:S02]  /*06f0*/  IMAD.WIDE R16, R3.reuse, 0x8, R14 ;  /* 0x0000000803107825 */ /* 0x040fe400078e020e */
[----:B------:R-:W4:Y:S02]  /*0700*/  LDG.E.64 R14, desc[UR12][R14.64] ;  /* 0x0000000c0e0e7981 */ /* 0x000f24000c1e1b00 */
[----:B------:R-:W-:-:S02]  /*0710*/  IMAD.WIDE R22, R3, 0x8, R16 ;  /* 0x0000000803167825 */ /* 0x000fc400078e0210 */
[----:B------:R-:W4:Y:S04]  /*0720*/  LDG.E.64 R16, desc[UR12][R16.64] ;  /* 0x0000000c10107981 */ /* 0x000f28000c1e1b00 */
[----:B------:R-:W4:Y:S04]  /*0730*/  LDG.E.64 R22, desc[UR12][R22.64] ;  /* 0x0000000c16167981 */ /* 0x000f28000c1e1b00 */
[----:B-----5:R0:W-:Y:S02]  /*0740*/  STS.64 [R0], R28 ;  /* 0x0000001c00007388 */ /* 0x0201e40000000a00 */
[----:B0-----:R-:W-:-:S05]  /*0750*/  LEA R0, R3, R0, 0x3 ;  /* 0x0000000003007211 */ /* 0x001fca00078e18ff */
[C---:B------:R-:W-:Y:S01]  /*0760*/  IMAD R28, R3.reuse, 0x8, R0 ;  /* 0x00000008031c7824 */ /* 0x040fe200078e0200 */
[----:B------:R0:W-:Y:S04]  /*0770*/  STS.64 [R0], R26 ;  /* 0x0000001a00007388 */ /* 0x0001e80000000a00 */
[----:B0-----:R-:W-:-:S05]  /*0780*/  LEA R26, R3, R28, 0x3 ;  /* 0x0000001c031a7211 */ /* 0x001fca00078e18ff */
[----:B------:R-:W-:-:S05]  /*0790*/  IMAD R27, R3, 0x8, R26 ;  /* 0x00000008031b7824 */ /* 0x000fca00078e021a */
[C---:B------:R-:W-:Y:S01]  /*07a0*/  LEA R0, R3.reuse, R27, 0x3 ;  /* 0x0000001b03007211 */ /* 0x040fe200078e18ff */
[----:B------:R0:W-:Y:S04]  /*07b0*/  STS.64 [R28], R4 ;  /* 0x000000041c007388 */ /* 0x0001e80000000a00 */
[----:B------:R-:W-:-:S05]  /*07c0*/  IMAD R29, R3, 0x8, R0 ;  /* 0x00000008031d7824 */ /* 0x000fca00078e0200 */
[C---:B0-----:R-:W-:Y:S01]  /*07d0*/  LEA R4, R3.reuse, R29, 0x3 ;  /* 0x0000001d03047211 */ /* 0x041fe200078e18ff */
[----:B------:R0:W-:Y:S04]  /*07e0*/  STS.64 [R26], R6 ;  /* 0x000000061a007388 */ /* 0x0001e80000000a00 */
[----:B------:R-:W-:-:S05]  /*07f0*/  IMAD R5, R3, 0x8, R4 ;  /* 0x0000000803057824 */ /* 0x000fca00078e0204 */
[----:B0-----:R-:W-:-:S05]  /*0800*/  LEA R6, R3, R5, 0x3 ;  /* 0x0000000503067211 */ /* 0x001fca00078e18ff */
[C---:B------:R-:W-:Y:S01]  /*0810*/  IMAD R7, R3.reuse, 0x8, R6 ;  /* 0x0000000803077824 */ /* 0x040fe200078e0206 */
[----:B------:R0:W-:Y:S04]  /*0820*/  STS.64 [R27], R12 ;  /* 0x0000000c1b007388 */ /* 0x0001e80000000a00 */
[C---:B------:R-:W-:Y:S01]  /*0830*/  LEA R28, R3.reuse, R7, 0x3 ;  /* 0x00000007031c7211 */ /* 0x040fe200078e18ff */
[----:B------:R0:W-:Y:S04]  /*0840*/  STS.64 [R0], R18 ;  /* 0x0000001200007388 */ /* 0x0001e80000000a00 */
[----:B------:R0:W-:Y:S01]  /*0850*/  STS.64 [R29], R20 ;  /* 0x000000141d007388 */ /* 0x0001e20000000a00 */
[----:B------:R-:W-:-:S03]  /*0860*/  IMAD R3, R3, 0x8, R28 ;  /* 0x0000000803037824 */ /* 0x000fc600078e021c */
[----:B------:R0:W-:Y:S01]  /*0870*/  STS.64 [R4], R24 ;  /* 0x0000001804007388 */ /* 0x0001e20000000a00 */
[----:B------:R-:W-:-:S04]  /*0880*/  UIADD3 UR5, UPT, UPT, UR5, 0x10, URZ ;  /* 0x0000001005057890 */ /* 0x000fc8000fffe0ff */
[----:B------:R-:W-:Y:S01]  /*0890*/  UISETP.NE.AND UP2, UPT, UR5, UR4, UPT ;  /* 0x000000040500728c */ /* 0x000fe2000bf45270 */
[----:B---3--:R0:W-:Y:S04]  /*08a0*/  STS.64 [R5], R8 ;  /* 0x0000000805007388 */ /* 0x0081e80000000a00 */
[----:B--2---:R0:W-:Y:S04]  /*08b0*/  STS.64 [R6], R10 ;  /* 0x0000000a06007388 */ /* 0x0041e80000000a00 */
[----:B----4-:R0:W-:Y:S04]  /*08c0*/  STS.64 [R7], R14 ;  /* 0x0000000e07007388 */ /* 0x0101e80000000a00 */
[----:B------:R0:W-:Y:S04]  /*08d0*/  STS.64 [R28], R16 ;  /* 0x000000101c007388 */ /* 0x0001e80000000a00 */
[----:B------:R0:W-:Y:S01]  /*08e0*/  STS.64 [R3], R22 ;  /* 0x0000001603007388 */ /* 0x0001e20000000a00 */
[----:B------:R-:W-:Y:S05]  /*08f0*/  BRA.U UP2, `(.L_x_61) ;  /* 0xfffffff902e07547 */ /* 0x000fea000b83ffff */
.L_x_60:
[----:B------:R-:W-:Y:S05]  /*0900*/  BRA.U !UP1, `(.L_x_59) ;  /* 0x0000000509507547 */ /* 0x000fea000b800000 */
[----:B------:R-:W-:Y:S02]  /*0910*/  UISETP.GE.U32.AND UP1, UPT, UR7, 0x8, UPT ;  /* 0x000000080700788c */ /* 0x000fe4000bf26070 */
[----:B------:R-:W-:-:S04]  /*0920*/  ULOP3.LUT UR5, UR17, 0x7, URZ, 0xc0, !UPT ;  /* 0x0000000711057892 */ /* 0x000fc8000f8ec0ff */
[----:B------:R-:W-:-:S03]  /*0930*/  UISETP.NE.AND UP2, UPT, UR5, URZ, UPT ;  /* 0x000000ff0500728c */ /* 0x000fc6000bf45270 */
[----:B------:R-:W-:Y:S08]  /*0940*/  BRA.U !UP1, `(.L_x_62) ;  /* 0x0000000109987547 */ /* 0x000ff0000b800000 */
[----:B01----:R-:W2:Y:S01]  /*0950*/  LDC R3, c[0x0][0x3a4] ;  /* 0x0000e900ff037b82 */ /* 0x003ea20000000800 */
[----:B------:R-:W-:-:S07]  /*0960*/  UIADD3 UR7, UPT, UPT, UR4, UR16, URZ ;  /* 0x0000001004077290 */ /* 0x000fce000fffe0ff */
[----:B------:R-:W0:Y:S01]  /*0970*/  LDC.64 R4, c[0x0][0x380] ;  /* 0x0000e000ff047b82 */ /* 0x000e220000000a00 */
[----:B--2---:R-:W-:-:S04]  /*0980*/  IMAD R7, R3, UR7, R2 ;  /* 0x0000000703077c24 */ /* 0x004fc8000f8e0202 */
        /* <DEDUP_REMOVED lines=16> */
[----:B------:R-:W-:-:S05]  /*0a90*/  IMAD R0, R3, UR4, R2 ;  /* 0x0000000403007c24 */ /* 0x000fca000f8e0202 */
[----:B------:R-:W-:-:S04]  /*0aa0*/  LEA R0, R0, UR6, 0x3 ;  /* 0x0000000600007c11 */ /* 0x000fc8000f8e18ff */
[----:B------:R-:W-:-:S05]  /*0ab0*/  LEA R20, R3, R0, 0x3 ;  /* 0x0000000003147211 */ /* 0x000fca00078e18ff */
[----:B------:R-:W-:-:S05]  /*0ac0*/  IMAD R21, R3, 0x8, R20 ;  /* 0x0000000803157824 */ /* 0x000fca00078e0214 */
[----:B------:R-:W-:-:S05]  /*0ad0*/  LEA R22, R3, R21, 0x3 ;  /* 0x0000001503167211 */ /* 0x000fca00078e18ff */
[----:B------:R-:W-:-:S05]  /*0ae0*/  IMAD R23, R3, 0x8, R22 ;  /* 0x0000000803177824 */ /* 0x000fca00078e0216 */
[----:B------:R-:W-:-:S05]  /*0af0*/  LEA R24, R3, R23, 0x3 ;  /* 0x0000001703187211 */ /* 0x000fca00078e18ff */
[----:B------:R-:W-:-:S05]  /*0b00*/  IMAD R25, R3, 0x8, R24 ;  /* 0x0000000803197824 */ /* 0x000fca00078e0218 */
[----:B------:R-:W-:Y:S01]  /*0b10*/  LEA R3, R3, R25, 0x3 ;  /* 0x0000001903037211 */ /* 0x000fe200078e18ff */
[----:B------:R-:W-:Y:S01]  /*0b20*/  UIADD3 UR4, UPT, UPT, UR4, 0x8, URZ ;  /* 0x0000000804047890 */ /* 0x000fe2000fffe0ff */
[----:B--2---:R0:W-:Y:S04]  /*0b30*/  STS.64 [R0], R4 ;  /* 0x0000000400007388 */ /* 0x0041e80000000a00 */
[----:B---3--:R0:W-:Y:S04]  /*0b40*/  STS.64 [R20], R8 ;  /* 0x0000000814007388 */ /* 0x0081e80000000a00 */
[----:B----4-:R0:W-:Y:S04]  /*0b50*/  STS.64 [R21], R10 ;  /* 0x0000000a15007388 */ /* 0x0101e80000000a00 */
[----:B-----5:R0:W-:Y:S04]  /*0b60*/  STS.64 [R22], R14 ;  /* 0x0000000e16007388 */ /* 0x0201e80000000a00 */
[----:B------:R0:W-:Y:S04]  /*0b70*/  STS.64 [R23], R16 ;  /* 0x0000001017007388 */ /* 0x0001e80000000a00 */
[----:B------:R0:W-:Y:S04]  /*0b80*/  STS.64 [R24], R12 ;  /* 0x0000000c18007388 */ /* 0x0001e80000000a00 */
[----:B------:R0:W-:Y:S04]  /*0b90*/  STS.64 [R25], R6 ;  /* 0x0000000619007388 */ /* 0x0001e80000000a00 */
[----:B------:R0:W-:Y:S02]  /*0ba0*/  STS.64 [R3], R18 ;  /* 0x0000001203007388 */ /* 0x0001e40000000a00 */
.L_x_62:
        /* <DEDUP_REMOVED lines=15> */
[----:B------:R-:W4:Y:S04]  /*0ca0*/  LDG.E.64 R8, desc[UR12][R8.64] ;  /* 0x0000000c08087981 */ /* 0x000f28000c1e1b00 */
[----:B------:R-:W5:Y:S01]  /*0cb0*/  LDG.E.64 R10, desc[UR12][R10.64] ;  /* 0x0000000c0a0a7981 */ /* 0x000f62000c1e1b00 */
[----:B------:R-:W-:-:S05]  /*0cc0*/  IMAD R0, R3, UR4, R2 ;  /* 0x0000000403007c24 */ /* 0x000fca000f8e0202 */
[----:B------:R-:W-:-:S05]  /*0cd0*/  LEA R0, R0, UR6, 0x3 ;  /* 0x0000000600007c11 */ /* 0x000fca000f8e18ff */
[----:B------:R-:W-:-:S05]  /*0ce0*/  IMAD R12, R3, 0x8, R0 ;  /* 0x00000008030c7824 */ /* 0x000fca00078e0200 */
[----:B------:R-:W-:-:S05]  /*0cf0*/  LEA R13, R3, R12, 0x3 ;  /* 0x0000000c030d7211 */ /* 0x000fca00078e18ff */
[----:B------:R-:W-:Y:S01]  /*0d00*/  IMAD R3, R3, 0x8, R13 ;  /* 0x0000000803037824 */ /* 0x000fe200078e020d */
[----:B------:R-:W-:Y:S01]  /*0d10*/  UIADD3 UR4, UPT, UPT, UR4, 0x4, URZ ;  /* 0x0000000404047890 */ /* 0x000fe2000fffe0ff */
[----:B--2---:R0:W-:Y:S04]  /*0d20*/  STS.64 [R0], R4 ;  /* 0x0000000400007388 */ /* 0x0041e80000000a00 */
[----:B---3--:R0:W-:Y:S04]  /*0d30*/  STS.64 [R12], R6 ;  /* 0x000000060c007388 */ /* 0x0081e80000000a00 */
[----:B----4-:R0:W-:Y:S04]  /*0d40*/  STS.64 [R13], R8 ;  /* 0x000000080d007388 */ /* 0x0101e80000000a00 */
[----:B-----5:R0:W-:Y:S02]  /*0d50*/  STS.64 [R3], R10 ;  /* 0x0000000a03007388 */ /* 0x0201e40000000a00 */
.L_x_63:
[----:B------:R-:W-:Y:S05]  /*0d60*/  BRA.U !UP2, `(.L_x_59) ;  /* 0x000000010a387547 */ /* 0x000fea000b800000 */
[----:B0-----:R-:W0:Y:S01]  /*0d70*/  LDC R9, c[0x0][0x3a4] ;  /* 0x0000e900ff097b82 */ /* 0x001e220000000800 */
[----:B------:R-:W-:-:S07]  /*0d80*/  UMOV UR5, URZ ;  /* 0x000000ff00057c82 */ /* 0x000fce0008000000 */
[----:B--2---:R-:W2:Y:S02]  /*0d90*/  LDC.64 R6, c[0x0][0x380] ;  /* 0x0000e000ff067b82 */ /* 0x004ea40000000a00 */
.L_x_64:
[----:B------:R-:W-:-:S06]  /*0da0*/  UIADD3 UR8, UPT, UPT, UR16, UR4, URZ ;  /* 0x0000000410087290 */ /* 0x000fcc000fffe0ff */
[----:B01-3--:R-:W-:-:S04]  /*0db0*/  IMAD R5, R9, UR8, R2 ;  /* 0x0000000809057c24 */ /* 0x00bfc8000f8e0202 */
[----:B--2---:R-:W-:-:S06]  /*0dc0*/  IMAD.WIDE R4, R5, 0x8, R6 ;  /* 0x0000000805047825 */ /* 0x004fcc00078e0206 */
[----:B------:R-:W2:Y:S01]  /*0dd0*/  LDG.E.64 R4, desc[UR12][R4.64] ;  /* 0x0000000c04047981 */ /* 0x000ea2000c1e1b00 */
[----:B------:R-:W-:Y:S01]  /*0de0*/  IMAD R0, R9, UR4, R2 ;  /* 0x0000000409007c24 */ /* 0x000fe2000f8e0202 */
[----:B------:R-:W-:Y:S02]  /*0df0*/  UIADD3 UR5, UPT, UPT, UR5, 0x1, URZ ;  /* 0x0000000105057890 */ /* 0x000fe4000fffe0ff */
[----:B------:R-:W-:Y:S02]  /*0e00*/  UIADD3 UR4, UPT, UPT, UR4, 0x1, URZ ;  /* 0x0000000104047890 */ /* 0x000fe4000fffe0ff */
[----:B------:R-:W-:Y:S01]  /*0e10*/  LEA R3, R0, UR6, 0x3 ;  /* 0x0000000600037c11 */ /* 0x000fe2000f8e18ff */
[----:B------:R-:W-:-:S04]  /*0e20*/  UISETP.NE.AND UP1, UPT, UR5, UR7, UPT ;  /* 0x000000070500728c */ /* 0x000fc8000bf25270 */
[----:B--2---:R3:W-:Y:S05]  /*0e30*/  STS.64 [R3], R4 ;  /* 0x0000000403007388 */ /* 0x0047ea0000000a00 */
[----:B------:R-:W-:Y:S05]  /*0e40*/  BRA.U UP1, `(.L_x_64) ;  /* 0xfffffffd01d47547 */ /* 0x000fea000b83ffff */
.L_x_59:
[----:B------:R-:W4:Y:S01]  /*0e50*/  LDCU UR4, c[0x0][0x3a8] ;  /* 0x00007500ff0477ac */ /* 0x000f220008000800 */
[----:B------:R-:W-:Y:S01]  /*0e60*/  BAR.SYNC.DEFER_BLOCKING 0x0 ;  /* 0x0000000000007b1d */ /* 0x000fe20000010000 */
[----:B----4-:R-:W-:-:S13]  /*0e70*/  ISETP.GE.AND P0, PT, R2, UR4, PT ;  /* 0x0000000402007c0c */ /* 0x010fda000bf06270 */
[----:B------:R-:W-:Y:S05]  /*0e80*/  @P0 EXIT ;  /* 0x000000000000094d */ /* 0x000fea0003800000 */
[----:B0-----:R-:W-:Y:S01]  /*0e90*/  CS2R R16, SRZ ;  /* 0x0000000000107805 */ /* 0x001fe2000001ff00 */
[----:B------:R-:W-:Y:S06]  /*0ea0*/  BRA.U !UP0, `(.L_x_65) ;  /* 0x0000000508d47547 */ /* 0x000fec000b800000 */
[----:B------:R-:W-:Y:S01]  /*0eb0*/  ULOP3.LUT UR7, UR17, 0x7ffffff8, URZ, 0xc0, !UPT ;  /* 0x7ffffff811077892 */ /* 0x000fe2000f8ec0ff */
[----:B------:R-:W-:Y:S01]  /*0ec0*/  CS2R R16, SRZ ;  /* 0x0000000000107805 */ /* 0x000fe2000001ff00 */
[----:B------:R-:W-:Y:S02]  /*0ed0*/  ULOP3.LUT UR18, UR17, 0x7, URZ, 0xc0, !UPT ;  /* 0x0000000711127892 */ /* 0x000fe4000f8ec0ff */
[----:B------:R-:W-:Y:S02]  /*0ee0*/  ULOP3.LUT UR19, UR17, 0x3, URZ, 0xc0, !UPT ;  /* 0x0000000311137892 */ /* 0x000fe4000f8ec0ff */
[----:B------:R-:W-:Y:S02]  /*0ef0*/  USHF.L.U32 UR14, UR17, 0x3, URZ ;  /* 0x00000003110e7899 */ /* 0x000fe400080006ff */
[----:B------:R-:W-:Y:S02]  /*0f00*/  UIADD3 UR15, UPT, UPT, UR6, 0x20, URZ ;  /* 0x00000020060f7890 */ /* 0x000fe4000fffe0ff */
[----:B------:R-:W-:Y:S01]  /*0f10*/  UIADD3 UR9, UPT, UPT, -UR7, URZ, URZ ;  /* 0x000000ff07097290 */ /* 0x000fe2000fffe1ff */
[----:B------:R-:W-:-:S11]  /*0f20*/  UMOV UR4, URZ ;  /* 0x000000ff00047c82 */ /* 0x000fd60008000000 */
.L_x_71:
[----:B------:R-:W0:Y:S01]  /*0f30*/  LDCU UR20, c[0x0][0x3ac] ;  /* 0x00007580ff1477ac */ /* 0x000e220008000800 */
[----:B------:R-:W-:Y:S01]  /*0f40*/  MOV R0, R2 ;  /* 0x0000000200007202 */ /* 0x000fe20000000f00 */
[----:B------:R-:W-:Y:S01]  /*0f50*/  UMOV UR5, URZ ;  /* 0x000000ff00057c82 */ /* 0x000fe20008000000 */
[----:B0-----:R-:W-:-:S09]  /*0f60*/  UISETP.GE.U32.AND UP0, UPT, UR20, 0x8, UPT ;  /* 0x000000081400788c */ /* 0x001fd2000bf06070 */
[----:B------:R-:W-:Y:S05]  /*0f70*/  BRA.U !UP0, `(.L_x_66) ;  /* 0x0000000108a47547 */ /* 0x000fea000b800000 */
[----:B------:R-:W0:Y:S01]  /*0f80*/  S2UR UR8, SR_CgaCtaId ;  /* 0x00000000000879c3 */ /* 0x000e220000008800 */
[----:B------:R-:W-:Y:S01]  /*0f90*/  UMOV UR5, 0x400 ;  /* 0x0000040000057882 */ /* 0x000fe20000000000 */
[----:B------:R-:W-:-:S06]  /*0fa0*/  IMAD.MOV.U32 R0, RZ, RZ, R2 ;  /* 0x000000ffff007224 */ /* 0x000fcc00078e0002 */
[----:B-1-3--:R-:W1:Y:S01]  /*0fb0*/  LDC R3, c[0x0][0x3a4] ;  /* 0x0000e900ff037b82 */ /* 0x00ae620000000800 */
[----:B0-----:R-:W-:-:S03]  /*0fc0*/  ULEA UR5, UR8, UR5, 0x18 ;  /* 0x0000000508057291 */ /* 0x001fc6000f8ec0ff */
[----:B------:R-:W-:Y:S01]  /*0fd0*/  UMOV UR8, UR9 ;  /* 0x0000000900087c82 */ /* 0x000fe20008000000 */
[----:B------:R-:W-:Y:S02]  /*0fe0*/  UIMAD UR5, UR14, UR4, UR5 ;  /* 0x000000040e0572a4 */ /* 0x000fe4000f8e0205 */
[----:B-1----:R-:W-:Y:S02]  /*0ff0*/  IMAD R3, R3, UR4, R2 ;  /* 0x0000000403037c24 */ /* 0x002fe4000f8e0202 */
[----:B------:R-:W-:-:S03]  /*1000*/  UIADD3 UR5, UPT, UPT, UR5, 0x20, URZ ;  /* 0x0000002005057890 */ /* 0x000fc6000fffe0ff */
[----:B------:R-:W-:-:S09]  /*1010*/  LEA R3, R3, UR15, 0x3 ;  /* 0x0000000f03037c11 */ /* 0x000fd2000f8e18ff */
.L_x_67:
[----:B------:R-:W-:Y:S01]  /*1020*/  LDS.64 R18, [UR5+-0x20] ;  /* 0xffffe005ff127984 */ /* 0x000fe20008000a00 */
[----:B------:R-:W-:Y:S01]  /*1030*/  UIADD3 UR8, UPT, UPT, UR8, 0x8, URZ ;  /* 0x0000000808087890 */ /* 0x000fe2000fffe0ff */
[----:B------:R-:W-:Y:S02]  /*1040*/  IADD3 R0, PT, PT, R0, 0x8, RZ ;  /* 0x0000000800007810 */ /* 0x000fe40007ffe0ff */
[----:B------:R-:W0:Y:S01]  /*1050*/  LDS.64 R24, [R3+-0x20] ;  /* 0xffffe00003187984 */ /* 0x000e220000000a00 */
[----:B------:R-:W-:-:S03]  /*1060*/  UISETP.NE.AND UP0, UPT, UR8, URZ, UPT ;  /* 0x000000ff0800728c */ /* 0x000fc6000bf05270 */
[----:B------:R-:W-:Y:S04]  /*1070*/  LDS.64 R20, [UR5+-0x18] ;  /* 0xffffe805ff147984 */ /* 0x000fe80008000a00 */
[----:B------:R-:W1:Y:S04]  /*1080*/  LDS.64 R22, [R3+-0x18] ;  /* 0xffffe80003167984 */ /* 0x000e680000000a00 */
[----:B------:R-:W-:Y:S04]  /*1090*/  LDS.64 R4, [UR5+-0x10] ;  /* 0xfffff005ff047984 */ /* 0x000fe80008000a00 */
[----:B--2---:R-:W2:Y:S04]  /*10a0*/  LDS.64 R6, [R3+-0x10] ;  /* 0xfffff00003067984 */ /* 0x004ea80000000a00 */
[----:B------:R-:W-:Y:S04]  /*10b0*/  LDS.64 R8, [UR5+-0x8] ;  /* 0xfffff805ff087984 */ /* 0x000fe80008000a00 */
[----:B------:R-:W3:Y:S04]  /*10c0*/  LDS.64 R10, [R3+-0x8] ;  /* 0xfffff800030a7984 */ /* 0x000ee80000000a00 */
[----:B------:R-:W-:Y:S04]  /*10d0*/  LDS.64 R12, [UR5] ;  /* 0x00000005ff0c7984 */ /* 0x000fe80008000a00 */
[----:B------:R-:W4:Y:S01]  /*10e0*/  LDS.64 R14, [R3] ;  /* 0x00000000030e7984 */ /* 0x000f220000000a00 */
[----:B0-----:R-:W-:-:S03]  /*10f0*/  DFMA R24, R18, R24, R16 ;  /* 0x000000181218722b */ /* 0x001fc60000000010 */
[----:B------:R-:W-:Y:S04]  /*1100*/  LDS.64 R16, [UR5+0x8] ;  /* 0x00000805ff107984 */ /* 0x000fe80008000a00 */
[----:B------:R-:W0:Y:S01]  /*1110*/  LDS.64 R18, [R3+0x8] ;  /* 0x0000080003127984 */ /* 0x000e220000000a00 */
[----:B-1----:R-:W-:-:S03]  /*1120*/  DFMA R24, R20, R22, R24 ;  /* 0x000000161418722b */ /* 0x002fc60000000018 */
[----:B------:R-:W-:Y:S04]  /*1130*/  LDS.64 R20, [UR5+0x10] ;  /* 0x00001005ff147984 */ /* 0x000fe80008000a00 */
[----:B------:R-:W1:Y:S01]  /*1140*/  LDS.64 R22, [R3+0x10] ;  /* 0x0000100003167984 */ /* 0x000e620000000a00 */
[----:B--2---:R-:W-:-:S03]  /*1150*/  DFMA R24, R4, R6, R24 ;  /* 0x000000060418722b */ /* 0x004fc60000000018 */
[----:B------:R-:W-:Y:S01]  /*1160*/  LDS.64 R4, [UR5+0x18] ;  /* 0x00001805ff047984 */ /* 0x000fe20008000a00 */
[----:B------:R-:W-:-:S03]  /*1170*/  UIADD3 UR5, UPT, UPT, UR5, 0x40, URZ ;  /* 0x0000004005057890 */ /* 0x000fc6000fffe0ff */
[----:B------:R2:W5:Y:S01]  /*1180*/  LDS.64 R6, [R3+0x18] ;  /* 0x0000180003067984 */ /* 0x0005620000000a00 */
[----:B---3--:R-:W-:Y:S01]  /*1190*/  DFMA R8, R8, R10, R24 ;  /* 0x0000000a0808722b */ /* 0x008fe20000000018 */
[----:B--2---:R-:W-:-:S07]  /*11a0*/  VIADD R3, R3, 0x40 ;  /* 0x0000004003037836 */ /* 0x004fce0000000000 */
[----:B----4-:R-:W-:-:S08]  /*11b0*/  DFMA R8, R12, R14, R8 ;  /* 0x0000000e0c08722b */ /* 0x010fd00000000008 */
[----:B0-----:R-:W-:-:S08]  /*11c0*/  DFMA R8, R16, R18, R8 ;  /* 0x000000121008722b */ /* 0x001fd00000000008 */
[----:B-1----:R-:W-:-:S08]  /*11d0*/  DFMA R8, R20, R22, R8 ;  /* 0x000000161408722b */ /* 0x002fd00000000008 */
[----:B-----5:R-:W-:Y:S01]  /*11e0*/  DFMA R16, R4, R6, R8 ;  /* 0x000000060410722b */ /* 0x020fe20000000008 */
[----:B------:R-:W-:Y:S10]  /*11f0*/  BRA.U UP0, `(.L_x_67) ;  /* 0xfffffffd00887547 */ /* 0x000ff4000b83ffff */
[----:B------:R-:W-:-:S05]  /*1200*/  UMOV UR5, UR7 ;  /* 0x0000000700057c82 */ /* 0x000fca0008000000 */
.L_x_66:
[----:B------:R-:W-:-:S09]  /*1210*/  UISETP.NE.AND UP0, UPT, UR18, URZ, UPT ;  /* 0x000000ff1200728c */ /* 0x000fd2000bf05270 */
[----:B------:R-:W-:Y:S05]  /*1220*/  BRA.U !UP0, `(.L_x_68) ;  /* 0x0000000108e87547 */ /* 0x000fea000b800000 */
[----:B------:R-:W-:Y:S02]  /*1230*/  UIADD3 UR8, UPT, UPT, UR18, -0x1, URZ ;  /* 0xffffffff12087890 */ /* 0x000fe4000fffe0ff */
[----:B------:R-:W-:Y:S02]  /*1240*/  UISETP.NE.AND UP1, UPT, UR19, URZ, UPT ;  /* 0x000000ff1300728c */ /* 0x000fe4000bf25270 */
[----:B------:R-:W-:-:S09]  /*1250*/  UISETP.GE.U32.AND UP0, UPT, UR8, 0x3, UPT ;  /* 0x000000030800788c */ /* 0x000fd2000bf06070 */
[----:B------:R-:W-:Y:S05]  /*1260*/  BRA.U !UP0, `(.L_x_69) ;  /* 0x0000000108587547 */ /* 0x000fea000b800000 */
[----:B------:R-:W0:Y:S01]  /*1270*/  S2UR UR11, SR_CgaCtaId ;  /* 0x00000000000b79c3 */ /* 0x000e220000008800 */
[----:B------:R-:W-:Y:S01]  /*1280*/  UMOV UR10, 0x400 ;  /* 0x00000400000a7882 */ /* 0x000fe20000000000 */
[----:B------:R-:W-:Y:S02]  /*1290*/  UIMAD UR8, UR4, UR20, UR5 ;  /* 0x00000014040872a4 */ /* 0x000fe4000f8e0205 */
[----:B------:R-:W-:-:S04]  /*12a0*/  UIADD3 UR5, UPT, UPT, UR5, 0x4, URZ ;  /* 0x0000000405057890 */ /* 0x000fc8000fffe0ff */
[----:B-1-3--:R-:W1:Y:S01]  /*12b0*/  LDC R3, c[0x0][0x3a4] ;  /* 0x0000e900ff037b82 */ /* 0x00ae620000000800 */
[----:B0-----:R-:W-:-:S04]  /*12c0*/  ULEA UR10, UR11, UR10, 0x18 ;  /* 0x0000000a0b0a7291 */ /* 0x001fc8000f8ec0ff */
[----:B------:R-:W-:Y:S01]  /*12d0*/  ULEA UR8, UR8, UR10, 0x3 ;  /* 0x0000000a08087291 */ /* 0x000fe2000f8e18ff */
[----:B-1----:R-:W-:Y:S01]  /*12e0*/  IMAD R3, R3, UR4, R0 ;  /* 0x0000000403037c24 */ /* 0x002fe2000f8e0200 */
[----:B------:R-:W-:-:S04]  /*12f0*/  IADD3 R0, PT, PT, R0, 0x4, RZ ;  /* 0x0000000400007810 */ /* 0x000fc80007ffe0ff */
[----:B------:R-:W-:-:S03]  /*1300*/  LEA R3, R3, UR6, 0x3 ;  /* 0x0000000603037c11 */ /* 0x000fc6000f8e18ff */
[----:B--2---:R-:W-:Y:S04]  /*1310*/  LDS.64 R6, [UR8] ;  /* 0x00000008ff067984 */ /* 0x004fe80008000a00 */
[----:B------:R-:W0:Y:S04]  /*1320*/  LDS.64 R8, [R3] ;  /* 0x0000000003087984 */ /* 0x000e280000000a00 */
[----:B------:R-:W-:Y:S04]  /*1330*/  LDS.64 R10, [UR8+0x8] ;  /* 0x00000808ff0a7984 */ /* 0x000fe80008000a00 */
[----:B------:R-:W1:Y:S04]  /*1340*/  LDS.64 R12, [R3+0x8] ;  /* 0x00000800030c7984 */ /* 0x000e680000000a00 */
[----:B------:R-:W-:Y:S04]  /*1350*/  LDS.64 R14, [UR8+0x10] ;  /* 0x00001008ff0e7984 */ /* 0x000fe80008000a00 */
[----:B------:R-:W2:Y:S04]  /*1360*/  LDS.64 R18, [R3+0x10] ;  /* 0x0000100003127984 */ /* 0x000ea80000000a00 */
[----:B------:R-:W-:Y:S04]  /*1370*/  LDS.64 R4, [UR8+0x18] ;  /* 0x00001808ff047984 */ /* 0x000fe80008000a00 */
[----:B------:R-:W3:Y:S01]  /*1380*/  LDS.64 R20, [R3+0x18] ;  /* 0x0000180003147984 */ /* 0x000ee20000000a00 */
[----:B0-----:R-:W-:-:S08]  /*1390*/  DFMA R6, R6, R8, R16 ;  /* 0x000000080606722b */ /* 0x001fd00000000010 */
[----:B-1----:R-:W-:-:S08]  /*13a0*/  DFMA R6, R10, R12, R6 ;  /* 0x0000000c0a06722b */ /* 0x002fd00000000006 */
[----:B--2---:R-:W-:-:S08]  /*13b0*/  DFMA R6, R14, R18, R6 ;  /* 0x000000120e06722b */ /* 0x004fd00000000006 */
[----:B---3--:R-:W-:-:S11]  /*13c0*/  DFMA R16, R4, R20, R6 ;  /* 0x000000140410722b */ /* 0x008fd60000000006 */
.L_x_69:
[----:B------:R-:W-:Y:S05]  /*13d0*/  BRA.U !UP1, `(.L_x_68) ;  /* 0x00000001097c7547 */ /* 0x000fea000b800000 */
[----:B------:R-:W-:Y:S02]  /*13e0*/  UISETP.NE.AND UP0, UPT, UR19, 0x1, UPT ;  /* 0x000000011300788c */ /* 0x000fe4000bf05270 */
[----:B------:R-:W-:-:S07]  /*13f0*/  ULOP3.LUT UP1, URZ, UR20, 0x1, URZ, 0xc0, !UPT ;  /* 0x0000000114ff7892 */ /* 0x000fce000f82c0ff */
        /* <DEDUP_REMOVED lines=8> */
[----:B-1----:R-:W-:Y:S02]  /*1480*/  IMAD R3, R3, UR4, R0 ;  /* 0x0000000403037c24 */ /* 0x002fe4000f8e0200 */
[----:B------:R-:W-:-:S03]  /*1490*/  VIADD R0, R0, 0x2 ;  /* 0x0000000200007836 */ /* 0x000fc60000000000 */
[----:B------:R-:W-:-:S03]  /*14a0*/  LEA R3, R3, UR6, 0x3 ;  /* 0x0000000603037c11 */ /* 0x000fc6000f8e18ff */
[----:B------:R-:W-:Y:S04]  /*14b0*/  LDS.64 R4, [UR8] ;  /* 0x00000008ff047984 */ /* 0x000fe80008000a00 */
[----:B--2---:R-:W0:Y:S04]  /*14c0*/  LDS.64 R6, [R3] ;  /* 0x0000000003067984 */ /* 0x004e280000000a00 */
[----:B------:R-:W-:Y:S04]  /*14d0*/  LDS.64 R8, [UR8+0x8] ;  /* 0x00000808ff087984 */ /* 0x000fe80008000a00 */
[----:B------:R-:W1:Y:S01]  /*14e0*/  LDS.64 R10, [R3+0x8] ;  /* 0x00000800030a7984 */ /* 0x000e620000000a00 */
[----:B0-----:R-:W-:-:S08]  /*14f0*/  DFMA R4, R4, R6, R16 ;  /* 0x000000060404722b */ /* 0x001fd00000000010 */
[----:B-1----:R-:W-:-:S11]  /*1500*/  DFMA R16, R8, R10, R4 ;  /* 0x0000000a0810722b */ /* 0x002fd60000000004 */
.L_x_70:
[----:B------:R-:W-:Y:S05]  /*1510*/  BRA.U !UP1, `(.L_x_68) ;  /* 0x00000001092c7547 */ /* 0x000fea000b800000 */
[----:B------:R-:W0:Y:S01]  /*1520*/  S2UR UR10, SR_CgaCtaId ;  /* 0x00000000000a79c3 */ /* 0x000e220000008800 */
[----:B------:R-:W-:Y:S01]  /*1530*/  UMOV UR8, 0x400 ;  /* 0x0000040000087882 */ /* 0x000fe20000000000 */
[----:B------:R-:W-:-:S06]  /*1540*/  UIMAD UR5, UR4, UR20, UR5 ;  /* 0x00000014040572a4 */ /* 0x000fcc000f8e0205 */
[----:B-1-3--:R-:W1:Y:S01]  /*1550*/  LDC R3, c[0x0][0x3a4] ;  /* 0x0000e900ff037b82 */ /* 0x00ae620000000800 */
[----:B0-----:R-:W-:-:S04]  /*1560*/  ULEA UR8, UR10, UR8, 0x18 ;  /* 0x000000080a087291 */ /* 0x001fc8000f8ec0ff */
[----:B------:R-:W-:Y:S01]  /*1570*/  ULEA UR5, UR5, UR8, 0x3 ;  /* 0x0000000805057291 */ /* 0x000fe2000f8e18ff */
[----:B-1----:R-:W-:-:S05]  /*1580*/  IMAD R0, R3, UR4, R0 ;  /* 0x0000000403007c24 */ /* 0x002fca000f8e0200 */
[----:B------:R-:W-:-:S03]  /*1590*/  LEA R0, R0, UR6, 0x3 ;  /* 0x0000000600007c11 */ /* 0x000fc6000f8e18ff */
[----:B------:R-:W-:Y:S04]  /*15a0*/  LDS.64 R4, [UR5] ;  /* 0x00000005ff047984 */ /* 0x000fe80008000a00 */
[----:B--2---:R-:W0:Y:S02]  /*15b0*/  LDS.64 R6, [R0] ;  /* 0x0000000000067984 */ /* 0x004e240000000a00 */
[----:B0-----:R-:W-:-:S11]  /*15c0*/  DFMA R16, R4, R6, R16 ;  /* 0x000000060410722b */ /* 0x001fd60000000010 */
.L_x_68:
[----:B------:R-:W-:-:S04]  /*15d0*/  UIADD3 UR4, UPT, UPT, UR4, 0x1, URZ ;  /* 0x0000000104047890 */ /* 0x000fc8000fffe0ff */
[----:B------:R-:W-:-:S09]  /*15e0*/  UISETP.NE.AND UP0, UPT, UR4, UR20, UPT ;  /* 0x000000140400728c */ /* 0x000fd2000bf05270 */
[----:B------:R-:W-:Y:S05]  /*15f0*/  BRA.U UP0, `(.L_x_71) ;  /* 0xfffffff9004c7547 */ /* 0x000fea000b83ffff */
.L_x_65:
[----:B-1-3--:R-:W0:Y:S01]  /*1600*/  LDC R3, c[0x0][0x3a8] ;  /* 0x0000ea00ff037b82 */ /* 0x00ae220000000800 */
[----:B------:R-:W1:Y:S07]  /*1610*/  LDCU.64 UR4, c[0x0][0x398] ;  /* 0x00007300ff0477ac */ /* 0x000e6e0008000a00 */
[----:B------:R-:W3:Y:S01]  /*1620*/  LDC.64 R4, c[0x0][0x388] ;  /* 0x0000e200ff047b82 */ /* 0x000ee20000000a00 */
[----:B-1----:R-:W-:Y:S01]  /*1630*/  DADD R16, R16, UR4 ;  /* 0x0000000410107e29 */ /* 0x002fe20008000000 */
[----:B0-----:R-:W-:-:S04]  /*1640*/  IMAD R3, R3, UR16, R2 ;  /* 0x0000001003037c24 */ /* 0x001fc8000f8e0202 */
[----:B---3--:R-:W-:-:S05]  /*1650*/  IMAD.WIDE R2, R3, 0x8, R4 ;  /* 0x0000000803027825 */ /* 0x008fca00078e0204 */
[----:B------:R-:W-:Y:S01]  /*1660*/  STG.E.64 desc[UR12][R2.64], R16 ;  /* 0x0000001002007986 */ /* 0x000fe2000c101b0c */
[----:B------:R-:W-:Y:S05]  /*1670*/  EXIT ;  /* 0x000000000000794d */ /* 0x000fea0003800000 */
        .weak           $__internal_1_$__cuda_sm3x_div_rn_noftz_f32_slowpath
        .type           $__internal_1_$__cuda_sm3x_div_rn_noftz_f32_slowpath,@function
        .size           $__internal_1_$__cuda_sm3x_div_rn_noftz_f32_slowpath,(.L_x_90 - $__internal_1_$__cuda_sm3x_div_rn_noftz_f32_slowpath)
$__internal_1_$__cuda_sm3x_div_rn_noftz_f32_slowpath:
[--C-:B------:R-:W-:Y:S01]  /*1680*/  SHF.R.U32.HI R6, RZ, 0x17, R3.reuse ;  /* 0x00000017ff067819 */ /* 0x100fe20000011603 */
[----:B------:R-:W-:Y:S01]  /*1690*/  IMAD.MOV.U32 R8, RZ, RZ, R3 ;  /* 0x000000ffff087224 */ /* 0x000fe200078e0003 */
[----:B------:R-:W-:Y:S02]  /*16a0*/  SHF.R.U32.HI R5, RZ, 0x17, R0 ;  /* 0x00000017ff057819 */ /* 0x000fe40000011600 */
[----:B------:R-:W-:Y:S02]  /*16b0*/  LOP3.LUT R6, R6, 0xff, RZ, 0xc0, !PT ;  /* 0x000000ff06067812 */ /* 0x000fe400078ec0ff */
[----:B------:R-:W-:Y:S02]  /*16c0*/  LOP3.LUT R5, R5, 0xff, RZ, 0xc0, !PT ;  /* 0x000000ff05057812 */ /* 0x000fe400078ec0ff */
[----:B------:R-:W-:Y:S02]  /*16d0*/  IADD3 R11, PT, PT, R6, -0x1, RZ ;  /* 0xffffffff060b7810 */ /* 0x000fe40007ffe0ff */
[----:B------:R-:W-:Y:S01]  /*16e0*/  MOV R7, R0 ;  /* 0x0000000000077202 */ /* 0x000fe20000000f00 */
[----:B------:R-:W-:Y:S01]  /*16f0*/  VIADD R10, R5, 0xffffffff ;  /* 0xffffffff050a7836 */ /* 0x000fe20000000000 */
[----:B------:R-:W-:-:S04]  /*1700*/  ISETP.GT.U32.AND P0, PT, R11, 0xfd, PT ;  /* 0x000000fd0b00780c */ /* 0x000fc80003f04070 */
[----:B------:R-:W-:-:S13]  /*1710*/  ISETP.GT.U32.OR P0, PT, R10, 0xfd, P0 ;  /* 0x000000fd0a00780c */ /* 0x000fda0000704470 */
[----:B------:R-:W-:Y:S01]  /*1720*/  @!P0 MOV R9, RZ ;  /* 0x000000ff00098202 */ /* 0x000fe20000000f00 */
        /* <DEDUP_REMOVED lines=19> */
[----:B------:R-:W-:Y:S01]  /*1860*/  @P0 IMAD.MOV.U32 R9, RZ, RZ, RZ ;  /* 0x000000ffff090224 */ /* 0x000fe200078e00ff */
[----:B------:R-:W-:Y:S01]  /*1870*/  @!P0 MOV R9, 0xffffffc0 ;  /* 0xffffffc000098802 */ /* 0x000fe20000000f00 */
[----:B------:R-:W-:Y:S01]  /*1880*/  @!P0 FFMA R7, R0, 1.84467440737095516160e+19, RZ ;  /* 0x5f80000000078823 */ /* 0x000fe200000000ff */
[----:B------:R-:W-:-:S03]  /*1890*/  @!P1 FFMA R8, R3, 1.84467440737095516160e+19, RZ ;  /* 0x5f80000003089823 */ /* 0x000fc600000000ff */
[----:B------:R-:W-:-:S07]  /*18a0*/  @!P1 VIADD R9, R9, 0x40 ;  /* 0x0000004009099836 */ /* 0x000fce0000000000 */
.L_x_72:
[----:B------:R-:W-:Y:S01]  /*18b0*/  LEA R3, R6, 0xc0800000, 0x17 ;  /* 0xc080000006037811 */ /* 0x000fe200078eb8ff */
[----:B------:R-:W-:-:S03]  /*18c0*/  VIADD R5, R5, 0xffffff81 ;  /* 0xffffff8105057836 */ /* 0x000fc60000000000 */
[----:B------:R-:W-:Y:S01]  /*18d0*/  IADD3 R3, PT, PT, -R3, R8, RZ ;  /* 0x0000000803037210 */ /* 0x000fe20007ffe1ff */
[C---:B------:R-:W-:Y:S01]  /*18e0*/  IMAD R0, R5.reuse, -0x800000, R7 ;  /* 0xff80000005007824 */ /* 0x040fe200078e0207 */
[----:B------:R-:W-:Y:S02]  /*18f0*/  IADD3 R6, PT, PT, R5, 0x7f, -R6 ;  /* 0x0000007f05067810 */ /* 0x000fe40007ffe806 */
[----:B------:R-:W0:Y:S01]  /*1900*/  MUFU.RCP R8, R3 ;  /* 0x0000000300087308 */ /* 0x000e220000001000 */
[----:B------:R-:W-:Y:S01]  /*1910*/  FADD.FTZ R11, -R3, -RZ ;  /* 0x800000ff030b7221 */ /* 0x000fe20000010100 */
[----:B------:R-:W-:-:S03]  /*1920*/  IADD3 R6, PT, PT, R6, R9, RZ ;  /* 0x0000000906067210 */ /* 0x000fc60007ffe0ff */
        /* <DEDUP_REMOVED lines=8> */
[----:B------:R-:W-:-:S05]  /*19b0*/  LOP3.LUT R3, R3, 0xff, RZ, 0xc0, !PT ;  /* 0x000000ff03037812 */ /* 0x000fca00078ec0ff */
[----:B------:R-:W-:-:S05]  /*19c0*/  IMAD.IADD R9, R3, 0x1, R6 ;  /* 0x0000000103097824 */ /* 0x000fca00078e0206 */
[----:B------:R-:W-:-:S04]  /*19d0*/  IADD3 R3, PT, PT, R9, -0x1, RZ ;  /* 0xffffffff09037810 */ /* 0x000fc80007ffe0ff */
        /* <DEDUP_REMOVED lines=15> */
[C---:B------:R-:W-:Y:S01]  /*1ad0*/  VIADD R8, R9.reuse, 0x20 ;  /* 0x0000002009087836 */ /* 0x040fe20000000000 */
[----:B------:R-:W-:Y:S02]  /*1ae0*/  IADD3 R7, PT, PT, -R9, RZ, RZ ;  /* 0x000000ff09077210 */ /* 0x000fe40007ffe1ff */
        /* <DEDUP_REMOVED lines=10> */
[----:B------:R-:W-:-:S05]  /*1b90*/  LOP3.LUT R3, R3, R6, RZ, 0xc0, !PT ;  /* 0x0000000603037212 */ /* 0x000fca00078ec0ff */
[----:B------:R-:W-:-:S05]  /*1ba0*/  IMAD.IADD R3, R8, 0x1, R3 ;  /* 0x0000000108037824 */ /* 0x000fca00078e0203 */
[----:B------:R-:W-:Y:S01]  /*1bb0*/  LOP3.LUT R0, R3, R0, RZ, 0xfc, !PT ;  /* 0x0000000003007212 */ /* 0x000fe200078efcff */
[----:B------:R-:W-:Y:S06]  /*1bc0*/  BRA `(.L_x_79) ;  /* 0x0000000000347947 */ /* 0x000fec0003800000 */
.L_x_78:
[----:B------:R-:W-:-:S04]  /*1bd0*/  LOP3.LUT R0, R0, 0x80000000, RZ, 0xc0, !PT ;  /* 0x8000000000007812 */ /* 0x000fc800078ec0ff */
[----:B------:R-:W-:Y:S01]  /*1be0*/  LOP3.LUT R0, R0, 0x7f800000, RZ, 0xfc, !PT ;  /* 0x7f80000000007812 */ /* 0x000fe200078efcff */
[----:B------:R-:W-:Y:S06]  /*1bf0*/  BRA `(.L_x_79) ;  /* 0x0000000000287947 */ /* 0x000fec0003800000 */
.L_x_77:
[----:B------:R-:W-:Y:S01]  /*1c00*/  LEA R0, R6, R0, 0x17 ;  /* 0x0000000006007211 */ /* 0x000fe200078eb8ff */
[----:B------:R-:W-:Y:S06]  /*1c10*/  BRA `(.L_x_79) ;  /* 0x0000000000207947 */ /* 0x000fec0003800000 */
.L_x_76:
[----:B------:R-:W-:-:S04]  /*1c20*/  LOP3.LUT R0, R8, 0x80000000, R7, 0x48, !PT ;  /* 0x8000000008007812 */ /* 0x000fc800078e4807 */
[----:B------:R-:W-:Y:S01]  /*1c30*/  LOP3.LUT R0, R0, 0x7f800000, RZ, 0xfc, !PT ;  /* 0x7f80000000007812 */ /* 0x000fe200078efcff */
[----:B------:R-:W-:Y:S06]  /*1c40*/  BRA `(.L_x_79) ;  /* 0x0000000000147947 */ /* 0x000fec0003800000 */
.L_x_75:
[----:B------:R-:W-:Y:S01]  /*1c50*/  LOP3.LUT R0, R8, 0x80000000, R7, 0x48, !PT ;  /* 0x8000000008007812 */ /* 0x000fe200078e4807 */
[----:B------:R-:W-:Y:S06]  /*1c60*/  BRA `(.L_x_79) ;  /* 0x00000000000c7947 */ /* 0x000fec0003800000 */
.L_x_74:
[----:B------:R-:W0:Y:S01]  /*1c70*/  MUFU.RSQ R0, -QNAN ;  /* 0xffc0000000007908 */ /* 0x000e220000001400 */
[----:B------:R-:W-:Y:S05]  /*1c80*/  BRA `(.L_x_79) ;  /* 0x0000000000047947 */ /* 0x000fea0003800000 */
.L_x_73:
[----:B------:R-:W-:-:S07]  /*1c90*/  FADD.FTZ R0, R0, R3 ;  /* 0x0000000300007221 */ /* 0x000fce0000010000 */
.L_x_79:
[----:B------:R-:W-:-:S04]  /*1ca0*/  IMAD.MOV.U32 R5, RZ, RZ, 0x0 ;  /* 0x00000000ff057424 */ /* 0x000fc800078e00ff */
[----:B0-----:R-:W-:Y:S05]  /*1cb0*/  RET.REL.NODEC R4 `(_Z18kernel_shared_convPdS_S_diiii) ;  /* 0xffffffe004d07950 */ /* 0x001fea0003c3ffff */
.L_x_80:
        /* <DEDUP_REMOVED lines=12> */
.L_x_90:


//--------------------- .text._Z11kernel_convPdS_S_diiii --------------------------
	.section	.text._Z11kernel_convPdS_S_diiii,"ax",@progbits
	.align	128
        .global         _Z11kernel_convPdS_S_diiii
        .type           _Z11kernel_convPdS_S_diiii,@function
        .size           _Z11kernel_convPdS_S_diiii,(.L_x_94 - _Z11kernel_convPdS_S_diiii)
        .other          _Z11kernel_convPdS_S_diiii,@"STO_CUDA_ENTRY STV_DEFAULT"
_Z11kernel_convPdS_S_diiii:
.text._Z11kernel_convPdS_S_diiii:
[----:B------:R-:W-:Y:S01]  /*0000*/  LDC R1, c[0x0][0x37c] ;  /* 0x0000df00ff017b82 */ /* 0x000fe20000000800 */
[----:B------:R-:W0:Y:S01]  /*0010*/  LDCU UR5, c[0x0][0x3ac] ;  /* 0x00007580ff0577ac */ /* 0x000e220008000800 */
[----:B------:R-:W1:Y:S06]  /*0020*/  S2R R0, SR_TID.X ;  /* 0x0000000000007919 */ /* 0x000e6c0000002100 */
[----:B------:R-:W2:Y:S01]  /*0030*/  S2UR UR16, SR_CTAID.X ;  /* 0x00000000001079c3 */ /* 0x000ea20000002500 */
[----:B------:R-:W-:Y:S01]  /*0040*/  CS2R R4, SRZ ;  /* 0x0000000000047805 */ /* 0x000fe2000001ff00 */
[----:B------:R-:W3:Y:S01]  /*0050*/  LDCU.64 UR14, c[0x0][0x358] ;  /* 0x00006b00ff0e77ac */ /* 0x000ee20008000a00 */
[----:B0-----:R-:W-:-:S09]  /*0060*/  UISETP.GE.AND UP0, UPT, UR5, 0x1, UPT ;  /* 0x000000010500788c */ /* 0x001fd2000bf06270 */
[----:B---3--:R-:W-:Y:S05]  /*0070*/  BRA.U !UP0, `(.L_x_81) ;  /* 0x00000009081c7547 */ /* 0x008fea000b800000 */
[----:B------:R-:W0:Y:S01]  /*0080*/  LDCU.64 UR8, c[0x0][0x380] ;  /* 0x00007000ff0877ac */ /* 0x000e220008000a00 */
[----:B------:R-:W-:Y:S01]  /*0090*/  CS2R R4, SRZ ;  /* 0x0000000000047805 */ /* 0x000fe2000001ff00 */
[----:B------:R-:W-:Y:S02]  /*00a0*/  ULOP3.LUT UR11, UR5, 0x7, URZ, 0xc0, !UPT ;  /* 0x00000007050b7892 */ /* 0x000fe4000f8ec0ff */
[----:B------:R-:W-:Y:S02]  /*00b0*/  ULOP3.LUT UR13, UR5, 0x7ffffff8, URZ, 0xc0, !UPT ;  /* 0x7ffffff8050d7892 */ /* 0x000fe4000f8ec0ff */
[----:B------:R-:W-:Y:S02]  /*00c0*/  UIADD3 UR4, UPT, UPT, UR11, -0x1, URZ ;  /* 0xffffffff0b047890 */ /* 0x000fe4000fffe0ff */
[----:B------:R-:W-:Y:S02]  /*00d0*/  ULOP3.LUT UR12, UR5, 0x3, URZ, 0xc0, !UPT ;  /* 0x00000003050c7892 */ /* 0x000fe4000f8ec0ff */
[----:B--2---:R-:W-:-:S02]  /*00e0*/  UIADD3 UR5, UPT, UPT, UR16, UR5, URZ ;  /* 0x0000000510057290 */ /* 0x004fc4000fffe0ff */
[----:B------:R-:W-:Y:S02]  /*00f0*/  UIADD3 UR10, UPT, UPT, -UR13, URZ, URZ ;  /* 0x000000ff0d0a7290 */ /* 0x000fe4000fffe1ff */
[----:B0-----:R-:W-:-:S04]  /*0100*/  UIADD3 UR8, UP0, UPT, UR8, 0x20, URZ ;  /* 0x0000002008087890 */ /* 0x001fc8000ff1e0ff */
[----:B------:R-:W-:Y:S02]  /*0110*/  UIADD3.X UR9, UPT, UPT, URZ, UR9, URZ, UP0, !UPT ;  /* 0x00000009ff097290 */ /* 0x000fe400087fe4ff */
[----:B------:R-:W-:-:S03]  /*0120*/  UISETP.GE.U32.AND UP0, UPT, UR4, 0x3, UPT ;  /* 0x000000030400788c */ /* 0x000fc6000bf06070 */
[----:B------:R-:W-:-:S08]  /*0130*/  UMOV UR4, URZ ;  /* 0x000000ff00047c82 */ /* 0x000fd00008000000 */
.L_x_87:
[----:B------:R-:W0:Y:S01]  /*0140*/  LDCU UR20, c[0x0][0x3ac] ;  /* 0x00007580ff1477ac */ /* 0x000e220008000800 */
[----:B------:R-:W-:Y:S02]  /*0150*/  HFMA2 R8, -RZ, RZ, 0, 0 ;  /* 0x00000000ff087431 */ /* 0x000fe400000001ff */
[----:B-1----:R-:W-:Y:S01]  /*0160*/  IMAD.MOV.U32 R18, RZ, RZ, R0 ;  /* 0x000000ffff127224 */ /* 0x002fe200078e0000 */
[----:B------:R-:W-:Y:S02]  /*0170*/  UIADD3 UR18, UPT, UPT, UR16, UR4, URZ ;  /* 0x0000000410127290 */ /* 0x000fe4000fffe0ff */
[----:B0-----:R-:W-:Y:S02]  /*0180*/  UISETP.GE.U32.AND UP1, UPT, UR20, 0x8, UPT ;  /* 0x000000081400788c */ /* 0x001fe4000bf26070 */
[----:B------:R-:W-:-:S07]  /*0190*/  UIMAD UR19, UR4, UR20, URZ ;  /* 0x00000014041372a4 */ /* 0x000fce000f8e02ff */
[----:B------:R-:W-:Y:S05]  /*01a0*/  BRA.U !UP1, `(.L_x_82) ;  /* 0x0000000109bc7547 */ /* 0x000fea000b800000 */
[----:B------:R-:W0:Y:S01]  /*01b0*/  LDCU.64 UR6, c[0x0][0x390] ;  /* 0x00007200ff0677ac */ /* 0x000e220008000a00 */
[----:B------:R-:W1:Y:S01]  /*01c0*/  LDC R19, c[0x0][0x3a4] ;  /* 0x0000e900ff137b82 */ /* 0x000e620000000800 */
[----:B------:R-:W-:Y:S01]  /*01d0*/  MOV R18, R0 ;  /* 0x0000000000127202 */ /* 0x000fe20000000f00 */
[----:B0-----:R-:W-:-:S04]  /*01e0*/  UIMAD.WIDE.U32 UR6, UR19, 0x8, UR6 ;  /* 0x00000008130678a5 */ /* 0x001fc8000f8e0006 */
[----:B------:R-:W-:Y:S01]  /*01f0*/  UIADD3 UR17, UP1, UPT, UR6, 0x20, URZ ;  /* 0x0000002006117890 */ /* 0x000fe2000ff3e0ff */
[----:B-1----:R-:W-:-:S03]  /*0200*/  IMAD R19, R19, UR18, R0 ;  /* 0x0000001213137c24 */ /* 0x002fc6000f8e0200 */
[----:B------:R-:W-:Y:S02]  /*0210*/  UIADD3.X UR6, UPT, UPT, URZ, UR7, URZ, UP1, !UPT ;  /* 0x00000007ff067290 */ /* 0x000fe40008ffe4ff */
[----:B------:R-:W-:-:S04]  /*0220*/  IMAD.U32 R8, RZ, RZ, UR17 ;  /* 0x00000011ff087e24 */ /* 0x000fc8000f8e00ff */
[----:B------:R-:W-:Y:S01]  /*0230*/  MOV R9, UR6 ;  /* 0x0000000600097c02 */ /* 0x000fe20008000f00 */
[----:B------:R-:W-:-:S06]  /*0240*/  UMOV UR6, UR10 ;  /* 0x0000000a00067c82 */ /* 0x000fcc0008000000 */
.L_x_83:
[----:B------:R-:W-:Y:S01]  /*0250*/  MOV R7, UR9 ;  /* 0x0000000900077c02 */ /* 0x000fe20008000f00 */
[----:B------:R-:W-:Y:S01]  /*0260*/  IMAD.U32 R6, RZ, RZ, UR8 ;  /* 0x00000008ff067e24 */ /* 0x000fe2000f8e00ff */
[----:B------:R-:W-:Y:S01]  /*0270*/  MOV R3, R9 ;  /* 0x0000000900037202 */ /* 0x000fe20000000f00 */
[----:B------:R-:W-:Y:S02]  /*0280*/  IMAD.MOV.U32 R2, RZ, RZ, R8 ;  /* 0x000000ffff027224 */ /* 0x000fe400078e0008 */
[----:B------:R-:W-:-:S03]  /*0290*/  IMAD.WIDE R6, R19, 0x8, R6 ;  /* 0x0000000813067825 */ /* 0x000fc600078e0206 */
[----:B------:R-:W2:Y:S04]  /*02a0*/  LDG.E.64 R12, desc[UR14][R2.64+-0x20] ;  /* 0xffffe00e020c7981 */ /* 0x000ea8000c1e1b00 */
[----:B------:R-:W2:Y:S04]  /*02b0*/  LDG.E.64 R24, desc[UR14][R6.64+-0x20] ;  /* 0xffffe00e06187981 */ /* 0x000ea8000c1e1b00 */
[----:B------:R-:W3:Y:S04]  /*02c0*/  LDG.E.64 R8, desc[UR14][R2.64+-0x18] ;  /* 0xffffe80e02087981 */ /* 0x000ee8000c1e1b00 */
[----:B------:R-:W3:Y:S04]  /*02d0*/  LDG.E.64 R10, desc[UR14][R6.64+-0x18] ;  /* 0xffffe80e060a7981 */ /* 0x000ee8000c1e1b00 */
[----:B------:R-:W4:Y:S04]  /*02e0*/  LDG.E.64 R20, desc[UR14][R2.64+-0x10] ;  /* 0xfffff00e02147981 */ /* 0x000f28000c1e1b00 */
[----:B------:R-:W4:Y:S04]  /*02f0*/  LDG.E.64 R22, desc[UR14][R6.64+-0x10] ;  /* 0xfffff00e06167981 */ /* 0x000f28000c1e1b00 */
[----:B------:R-:W5:Y:S04]  /*0300*/  LDG.E.64 R14, desc[UR14][R2.64+-0x8] ;  /* 0xfffff80e020e7981 */ /* 0x000f68000c1e1b00 */
[----:B------:R-:W5:Y:S01]  /*0310*/  LDG.E.64 R16, desc[UR14][R6.64+-0x8] ;  /* 0xfffff80e06107981 */ /* 0x000f62000c1e1b00 */
[----:B--2---:R-:W-:-:S03]  /*0320*/  DFMA R24, R12, R24, R4 ;  /* 0x000000180c18722b */ /* 0x004fc60000000004 */
[----:B------:R-:W2:Y:S04]  /*0330*/  LDG.E.64 R12, desc[UR14][R2.64] ;  /* 0x0000000e020c7981 */ /* 0x000ea8000c1e1b00 */
[----:B------:R-:W2:Y:S01]  /*0340*/  LDG.E.64 R4, desc[UR14][R6.64] ;  /* 0x0000000e06047981 */ /* 0x000ea2000c1e1b00 */
[----:B---3--:R-:W-:-:S03]  /*0350*/  DFMA R24, R8, R10, R24 ;  /* 0x0000000a0818722b */ /* 0x008fc60000000018 */
[----:B------:R-:W3:Y:S04]  /*0360*/  LDG.E.64 R8, desc[UR14][R2.64+0x8] ;  /* 0x0000080e02087981 */ /* 0x000ee8000c1e1b00 */
[----:B------:R-:W3:Y:S01]  /*0370*/  LDG.E.64 R10, desc[UR14][R6.64+0x8] ;  /* 0x0000080e060a7981 */ /* 0x000ee2000c1e1b00 */
[----:B----4-:R-:W-:-:S03]  /*0380*/  DFMA R24, R20, R22, R24 ;  /* 0x000000161418722b */ /* 0x010fc60000000018 */
[----:B------:R-:W4:Y:S04]  /*0390*/  LDG.E.64 R20, desc[UR14][R2.64+0x10] ;  /* 0x0000100e02147981 */ /* 0x000f28000c1e1b00 */
[----:B------:R-:W4:Y:S01]  /*03a0*/  LDG.E.64 R22, desc[UR14][R6.64+0x10] ;  /* 0x0000100e06167981 */ /* 0x000f22000c1e1b00 */
[----:B-----5:R-:W-:-:S03]  /*03b0*/  DFMA R24, R14, R16, R24 ;  /* 0x000000100e18722b */ /* 0x020fc60000000018 */
[----:B------:R-:W5:Y:S04]  /*03c0*/  LDG.E.64 R14, desc[UR14][R2.64+0x18] ;  /* 0x0000180e020e7981 */ /* 0x000f68000c1e1b00 */
[----:B------:R-:W5:Y:S01]  /*03d0*/  LDG.E.64 R16, desc[UR14][R6.64+0x18] ;  /* 0x0000180e06107981 */ /* 0x000f62000c1e1b00 */
[----:B------:R-:W-:Y:S01]  /*03e0*/  UIADD3 UR6, UPT, UPT, UR6, 0x8, URZ ;  /* 0x0000000806067890 */ /* 0x000fe2000fffe0ff */
[----:B------:R-:W-:Y:S01]  /*03f0*/  IADD3 R18, PT, PT, R18, 0x8, RZ ;  /* 0x0000000812127810 */ /* 0x000fe20007ffe0ff */
[----:B------:R-:W-:Y:S02]  /*0400*/  VIADD R19, R19, 0x8 ;  /* 0x0000000813137836 */ /* 0x000fe40000000000 */
[----:B------:R-:W-:Y:S01]  /*0410*/  UISETP.NE.AND UP1, UPT, UR6, URZ, UPT ;  /* 0x000000ff0600728c */ /* 0x000fe2000bf25270 */
[----:B--2---:R-:W-:-:S08]  /*0420*/  DFMA R4, R12, R4, R24 ;  /* 0x000000040c04722b */ /* 0x004fd00000000018 */
[----:B---3--:R-:W-:Y:S01]  /*0430*/  DFMA R4, R8, R10, R4 ;  /* 0x0000000a0804722b */ /* 0x008fe20000000004 */
[----:B------:R-:W-:-:S05]  /*0440*/  IADD3 R8, P0, PT, R2, 0x40, RZ ;  /* 0x0000004002087810 */ /* 0x000fca0007f1e0ff */
[----:B------:R-:W-:Y:S02]  /*0450*/  IMAD.X R9, RZ, RZ, R3, P0 ;  /* 0x000000ffff097224 */ /* 0x000fe400000e0603 */
[----:B----4-:R-:W-:-:S08]  /*0460*/  DFMA R4, R20, R22, R4 ;  /* 0x000000161404722b */ /* 0x010fd00000000004 */
[----:B-----5:R-:W-:Y:S01]  /*0470*/  DFMA R4, R14, R16, R4 ;  /* 0x000000100e04722b */ /* 0x020fe20000000004 */
[----:B------:R-:W-:Y:S10]  /*0480*/  BRA.U UP1, `(.L_x_83) ;  /* 0xfffffffd01707547 */ /* 0x000ff4000b83ffff */
[----:B------:R-:W-:-:S07]  /*0490*/  MOV R8, UR13 ;  /* 0x0000000d00087c02 */ /* 0x000fce0008000f00 */
.L_x_82:
[----:B------:R-:W-:-:S09]  /*04a0*/  UISETP.NE.AND UP1, UPT, UR11, URZ, UPT ;  /* 0x000000ff0b00728c */ /* 0x000fd2000bf25270 */
[----:B------:R-:W-:Y:S05]  /*04b0*/  BRA.U !UP1, `(.L_x_84) ;  /* 0x0000000109fc7547 */ /* 0x000fea000b800000 */
[----:B------:R-:W-:Y:S01]  /*04c0*/  UISETP.NE.AND UP1, UPT, UR12, URZ, UPT ;  /* 0x000000ff0c00728c */ /* 0x000fe2000bf25270 */
[----:B------:R-:W-:Y:S10]  /*04d0*/  BRA.U !UP0, `(.L_x_85) ;  /* 0x0000000108687547 */ /* 0x000ff4000b800000 */
[----:B------:R-:W0:Y:S01]  /*04e0*/  LDC R9, c[0x0][0x3a4] ;  /* 0x0000e900ff097b82 */ /* 0x000e220000000800 */
[C---:B------:R-:W-:Y:S01]  /*04f0*/  VIADD R7, R8.reuse, UR19 ;  /* 0x0000001308077c36 */ /* 0x040fe20008000000 */
[----:B------:R-:W-:-:S06]  /*0500*/  IADD3 R12, P0, PT, R8, UR19, RZ ;  /* 0x00000013080c7c10 */ /* 0x000fcc000ff1e0ff */
[----:B------:R-:W1:Y:S08]  /*0510*/  LDC.64 R2, c[0x0][0x390] ;  /* 0x0000e400ff027b82 */ /* 0x000e700000000a00 */
[----:B------:R-:W2:Y:S08]  /*0520*/  LDC.64 R26, c[0x0][0x380] ;  /* 0x0000e000ff1a7b82 */ /* 0x000eb00000000a00 */
[----:B------:R-:W3:Y:S01]  /*0530*/  LDC.64 R10, c[0x0][0x390] ;  /* 0x0000e400ff0a7b82 */ /* 0x000ee20000000a00 */
[----:B0-----:R-:W-:-:S02]  /*0540*/  IMAD R9, R9, UR18, R18 ;  /* 0x0000001209097c24 */ /* 0x001fc4000f8e0212 */
[----:B-1----:R-:W-:-:S06]  /*0550*/  IMAD.WIDE.U32 R2, R7, 0x8, R2 ;  /* 0x0000000807027825 */ /* 0x002fcc00078e0002 */
[----:B------:R-:W4:Y:S01]  /*0560*/  LDG.E.64 R2, desc[UR14][R2.64] ;  /* 0x0000000e02027981 */ /* 0x000f22000c1e1b00 */
[----:B--2---:R-:W-:Y:S01]  /*0570*/  IMAD.WIDE R26, R9, 0x8, R26 ;  /* 0x00000008091a7825 */ /* 0x004fe200078e021a */
[----:B------:R-:W-:-:S04]  /*0580*/  IADD3.X R9, PT, PT, RZ, RZ, RZ, P0, !PT ;  /* 0x000000ffff097210 */ /* 0x000fc800007fe4ff */
[----:B------:R-:W4:Y:S01]  /*0590*/  LDG.E.64 R6, desc[UR14][R26.64] ;  /* 0x0000000e1a067981 */ /* 0x000f22000c1e1b00 */
[----:B---3--:R-:W-:-:S03]  /*05a0*/  LEA R10, P0, R12, R10, 0x3 ;  /* 0x0000000a0c0a7211 */ /* 0x008fc600078018ff */
[----:B------:R-:W2:Y:S01]  /*05b0*/  LDG.E.64 R20, desc[UR14][R26.64+0x8] ;  /* 0x0000080e1a147981 */ /* 0x000ea2000c1e1b00 */
[----:B------:R-:W-:-:S03]  /*05c0*/  LEA.HI.X R11, R12, R11, R9, 0x3, P0 ;  /* 0x0000000b0c0b7211 */ /* 0x000fc600000f1c09 */
[----:B------:R-:W3:Y:S04]  /*05d0*/  LDG.E.64 R14, desc[UR14][R26.64+0x10] ;  /* 0x0000100e1a0e7981 */ /* 0x000ee8000c1e1b00 */
[----:B------:R-:W2:Y:S04]  /*05e0*/  LDG.E.64 R16, desc[UR14][R10.64+0x8] ;  /* 0x0000080e0a107981 */ /* 0x000ea8000c1e1b00 */
[----:B------:R-:W3:Y:S04]  /*05f0*/  LDG.E.64 R12, desc[UR14][R10.64+0x10] ;  /* 0x0000100e0a0c7981 */ /* 0x000ee8000c1e1b00 */
[----:B------:R-:W5:Y:S04]  /*0600*/  LDG.E.64 R22, desc[UR14][R26.64+0x18] ;  /* 0x0000180e1a167981 */ /* 0x000f68000c1e1b00 */
[----:B------:R-:W5:Y:S01]  /*0610*/  LDG.E.64 R24, desc[UR14][R10.64+0x18] ;  /* 0x0000180e0a187981 */ /* 0x000f62000c1e1b00 */
[----:B------:R-:W-:Y:S01]  /*0620*/  IADD3 R8, PT, PT, R8, 0x4, RZ ;  /* 0x0000000408087810 */ /* 0x000fe20007ffe0ff */
[----:B------:R-:W-:Y:S01]  /*0630*/  VIADD R18, R18, 0x4 ;  /* 0x0000000412127836 */ /* 0x000fe20000000000 */
[----:B----4-:R-:W-:-:S08]  /*0640*/  DFMA R6, R2, R6, R4 ;  /* 0x000000060206722b */ /* 0x010fd00000000004 */
[----:B--2---:R-:W-:-:S08]  /*0650*/  DFMA R6, R16, R20, R6 ;  /* 0x000000141006722b */ /* 0x004fd00000000006 */
[----:B---3--:R-:W-:-:S08]  /*0660*/  DFMA R6, R12, R14, R6 ;  /* 0x0000000e0c06722b */ /* 0x008fd00000000006 */
[----:B-----5:R-:W-:-:S11]  /*0670*/  DFMA R4, R24, R22, R6 ;  /* 0x000000161804722b */ /* 0x020fd60000000006 */
.L_x_85:
[----:B------:R-:W-:Y:S05]  /*0680*/  BRA.U !UP1, `(.L_x_84) ;  /* 0x0000000109887547 */ /* 0x000fea000b800000 */
[----:B------:R-:W-:Y:S02]  /*0690*/  UISETP.NE.AND UP1, UPT, UR12, 0x1, UPT ;  /* 0x000000010c00788c */ /* 0x000fe4000bf25270 */
[----:B------:R-:W-:-:S07]  /*06a0*/  ULOP3.LUT UP2, URZ, UR20, 0x1, URZ, 0xc0, !UPT ;  /* 0x0000000114ff7892 */ /* 0x000fce000f84c0ff */
[----:B------:R-:W-:Y:S05]  /*06b0*/  BRA.U !UP1, `(.L_x_86) ;  /* 0x0000000109507547 */ /* 0x000fea000b800000 */
[----:B------:R-:W0:Y:S01]  /*06c0*/  LDC R13, c[0x0][0x3a4] ;  /* 0x0000e900ff0d7b82 */ /* 0x000e220000000800 */
[C---:B------:R-:W-:Y:S02]  /*06d0*/  IADD3 R9, PT, PT, R8.reuse, UR19, RZ ;  /* 0x0000001308097c10 */ /* 0x040fe4000fffe0ff */
[----:B------:R-:W-:-:S05]  /*06e0*/  IADD3 R14, P0, PT, R8, UR19, RZ ;  /* 0x00000013080e7c10 */ /* 0x000fca000ff1e0ff */
[----:B------:R-:W1:Y:S08]  /*06f0*/  LDC.64 R6, c[0x0][0x390] ;  /* 0x0000e400ff067b82 */ /* 0x000e700000000a00 */
[----:B------:R-:W2:Y:S08]  /*0700*/  LDC.64 R10, c[0x0][0x380] ;  /* 0x0000e000ff0a7b82 */ /* 0x000eb00000000a00 */
[----:B------:R-:W3:Y:S01]  /*0710*/  LDC.64 R2, c[0x0][0x390] ;  /* 0x0000e400ff027b82 */ /* 0x000ee20000000a00 */
[----:B0-----:R-:W-:-:S02]  /*0720*/  IMAD R13, R13, UR18, R18 ;  /* 0x000000120d0d7c24 */ /* 0x001fc4000f8e0212 */
[----:B-1----:R-:W-:Y:S01]  /*0730*/  IMAD.WIDE.U32 R6, R9, 0x8, R6 ;  /* 0x0000000809067825 */ /* 0x002fe200078e0006 */
[----:B------:R-:W-:-:S05]  /*0740*/  IADD3.X R9, PT, PT, RZ, RZ, RZ, P0, !PT ;  /* 0x000000ffff097210 */ /* 0x000fca00007fe4ff */
[----:B------:R-:W4:Y:S01]  /*0750*/  LDG.E.64 R6, desc[UR14][R6.64] ;  /* 0x0000000e06067981 */ /* 0x000f22000c1e1b00 */
[----:B--2---:R-:W-:-:S05]  /*0760*/  IMAD.WIDE R10, R13, 0x8, R10 ;  /* 0x000000080d0a7825 */ /* 0x004fca00078e020a */
[----:B------:R-:W4:Y:S01]  /*0770*/  LDG.E.64 R12, desc[UR14][R10.64] ;  /* 0x0000000e0a0c7981 */ /* 0x000f22000c1e1b00 */
[----:B---3--:R-:W-:-:S04]  /*0780*/  LEA R2, P0, R14, R2, 0x3 ;  /* 0x000000020e027211 */ /* 0x008fc800078018ff */
[----:B------:R-:W-:Y:S02]  /*0790*/  LEA.HI.X R3, R14, R3, R9, 0x3, P0 ;  /* 0x000000030e037211 */ /* 0x000fe400000f1c09 */
[----:B------:R-:W2:Y:S04]  /*07a0*/  LDG.E.64 R14, desc[UR14][R10.64+0x8] ;  /* 0x0000080e0a0e7981 */ /* 0x000ea8000c1e1b00 */
[----:B------:R-:W2:Y:S01]  /*07b0*/  LDG.E.64 R2, desc[UR14][R2.64+0x8] ;  /* 0x0000080e02027981 */ /* 0x000ea2000c1e1b00 */
[----:B------:R-:W-:Y:S01]  /*07c0*/  VIADD R8, R8, 0x2 ;  /* 0x0000000208087836 */ /* 0x000fe20000000000 */
[----:B------:R-:W-:Y:S01]  /*07d0*/  IADD3 R18, PT, PT, R18, 0x2, RZ ;  /* 0x0000000212127810 */ /* 0x000fe20007ffe0ff */
[----:B----4-:R-:W-:-:S08]  /*07e0*/  DFMA R4, R6, R12, R4 ;  /* 0x0000000c0604722b */ /* 0x010fd00000000004 */
[----:B--2---:R-:W-:-:S11]  /*07f0*/  DFMA R4, R2, R14, R4 ;  /* 0x0000000e0204722b */ /* 0x004fd60000000004 */
.L_x_86:
[----:B------:R-:W-:Y:S05]  /*0800*/  BRA.U !UP2, `(.L_x_84) ;  /* 0x000000010a287547 */ /* 0x000fea000b800000 */
[----:B------:R-:W0:Y:S01]  /*0810*/  LDC R11, c[0x0][0x3a4] ;  /* 0x0000e900ff0b7b82 */ /* 0x000e220000000800 */
[----:B------:R-:W-:-:S07]  /*0820*/  IADD3 R9, PT, PT, R8, UR19, RZ ;  /* 0x0000001308097c10 */ /* 0x000fce000fffe0ff */
[----:B------:R-:W1:Y:S08]  /*0830*/  LDC.64 R2, c[0x0][0x390] ;  /* 0x0000e400ff027b82 */ /* 0x000e700000000a00 */
[----:B------:R-:W2:Y:S01]  /*0840*/  LDC.64 R6, c[0x0][0x380] ;  /* 0x0000e000ff067b82 */ /* 0x000ea20000000a00 */
[----:B0-----:R-:W-:Y:S02]  /*0850*/  IMAD R11, R11, UR18, R18 ;  /* 0x000000120b0b7c24 */ /* 0x001fe4000f8e0212 */
[----:B-1----:R-:W-:-:S06]  /*0860*/  IMAD.WIDE.U32 R2, R9, 0x8, R2 ;  /* 0x0000000809027825 */ /* 0x002fcc00078e0002 */
[----:B------:R-:W3:Y:S01]  /*0870*/  LDG.E.64 R2, desc[UR14][R2.64] ;  /* 0x0000000e02027981 */ /* 0x000ee2000c1e1b00 */
[----:B--2---:R-:W-:-:S06]  /*0880*/  IMAD.WIDE R6, R11, 0x8, R6 ;  /* 0x000000080b067825 */ /* 0x004fcc00078e0206 */
[----:B------:R-:W3:Y:S02]  /*0890*/  LDG.E.64 R6, desc[UR14][R6.64] ;  /* 0x0000000e06067981 */ /* 0x000ee4000c1e1b00 */
[----:B---3--:R-:W-:-:S11]  /*08a0*/  DFMA R4, R2, R6, R4 ;  /* 0x000000060204722b */ /* 0x008fd60000000004 */
.L_x_84:
[----:B------:R-:W-:-:S04]  /*08b0*/  UIADD3 UR4, UPT, UPT, UR4, 0x1, URZ ;  /* 0x0000000104047890 */ /* 0x000fc8000fffe0ff */
[----:B------:R-:W-:-:S04]  /*08c0*/  UIADD3 UR6, UPT, UPT, UR4, UR16, URZ ;  /* 0x0000001004067290 */ /* 0x000fc8000fffe0ff */
[----:B------:R-:W-:-:S09]  /*08d0*/  UISETP.GE.AND UP1, UPT, UR6, UR5, UPT ;  /* 0x000000050600728c */ /* 0x000fd2000bf26270 */
[----:B------:R-:W-:Y:S05]  /*08e0*/  BRA.U !UP1, `(.L_x_87) ;  /* 0xfffffff909147547 */ /* 0x000fea000b83ffff */
.L_x_81:
[----:B------:R-:W1:Y:S01]  /*08f0*/  LDC R7, c[0x0][0x3a8] ;  /* 0x0000ea00ff077b82 */ /* 0x000e620000000800 */
[----:B------:R-:W0:Y:S07]  /*0900*/  LDCU.64 UR4, c[0x0][0x398] ;  /* 0x00007300ff0477ac */ /* 0x000e2e0008000a00 */
[----:B------:R-:W3:Y:S01]  /*0910*/  LDC.64 R2, c[0x0][0x388] ;  /* 0x0000e200ff027b82 */ /* 0x000ee20000000a00 */
[----:B0-----:R-:W-:Y:S01]  /*0920*/  DADD R4, R4, UR4 ;  /* 0x0000000404047e29 */ /* 0x001fe20008000000 */
[----:B-12---:R-:W-:-:S04]  /*0930*/  IMAD R7, R7, UR16, R0 ;  /* 0x0000001007077c24 */ /* 0x006fc8000f8e0200 */
[----:B---3--:R-:W-:-:S05]  /*0940*/  IMAD.WIDE R2, R7, 0x8, R2 ;  /* 0x0000000807027825 */ /* 0x008fca00078e0202 */
[----:B------:R-:W-:Y:S01]  /*0950*/  STG.E.64 desc[UR14][R2.64], R4 ;  /* 0x0000000402007986 */ /* 0x000fe2000c101b0e */
[----:B------:R-:W-:Y:S05]  /*0960*/  EXIT ;  /* 0x000000000000794d */ /* 0x000fea0003800000 */
.L_x_88:
        /* <DEDUP_REMOVED lines=9> */
.L_x_94:


//--------------------- .nv.shared._Z25kernel_shared_unroll_convPdS_S_diiii --------------------------
	.section	.nv.shared._Z25kernel_shared_unroll_convPdS_S_diiii,"aw",@nobits
	.sectionflags	@""
	.align	16
	.zero		1024


//--------------------- .nv.shared.reserved.0     --------------------------
	.section	.nv.shared.reserved.0,"aw",@nobits
	.weak		__nv_reservedSMEM_offset_0_alias
	.size		__nv_reservedSMEM_offset_0_alias, 0, 64
	.other		__nv_reservedSMEM_offset_0_alias,@"STO_CUDA_RESERVED_SHARED STV_DEFAULT"
__nv_reservedSMEM_offset_0_alias:
	.zero		0
	.zero		64


//--------------------- .nv.shared._Z19kernel_blocked_convPdS_S_diiii --------------------------
	.section	.nv.shared._Z19kernel_blocked_convPdS_S_diiii,"aw",@nobits
	.sectionflags	@""
	.align	16
	.zero		1024


//--------------------- .nv.shared._Z18kernel_shared_convPdS_S_diiii --------------------------
	.section	.nv.shared._Z18kernel_shared_convPdS_S_diiii,"aw",@nobits
	.sectionflags	@""
	.align	16
	.zero		1024


//--------------------- .nv.shared._Z11kernel_convPdS_S_diiii --------------------------
	.section	.nv.shared._Z11kernel_convPdS_S_diiii,"aw",@nobits
	.sectionflags	@""
	.align	16
	.zero		1024


//--------------------- .nv.constant0._Z25kernel_shared_unroll_convPdS_S_diiii --------------------------
	.section	.nv.constant0._Z25kernel_shared_unroll_convPdS_S_diiii,"a",@progbits
	.sectionflags	@""
	.align	4
.nv.constant0._Z25kernel_shared_unroll_convPdS_S_diiii:
	.zero		944


//--------------------- .nv.constant0._Z19kernel_blocked_convPdS_S_diiii --------------------------
	.section	.nv.constant0._Z19kernel_blocked_convPdS_S_diiii,"a",@progbits
	.sectionflags	@""
	.align	4
.nv.constant0._Z19kernel_blocked_convPdS_S_diiii:
	.zero		944


//--------------------- .nv.constant0._Z18kernel_shared_convPdS_S_diiii --------------------------
	.section	.nv.constant0._Z18kernel_shared_convPdS_S_diiii,"a",@progbits
	.sectionflags	@""
	.align	4
.nv.constant0._Z18kernel_shared_convPdS_S_diiii:
	.zero		944


//--------------------- .nv.constant0._Z11kernel_convPdS_S_diiii --------------------------
	.section	.nv.constant0._Z11kernel_convPdS_S_diiii,"a",@progbits
	.sectionflags	@""
	.align	4
.nv.constant0._Z11kernel_convPdS_S_diiii:
	.zero		944


//--------------------- SYMBOLS --------------------------

	.type		.nv.reservedSmem.offset0,@object
	.size		.nv.reservedSmem.offset0,0x4
	.type		.nv.reservedSmem.cap,@object
	.size		.nv.reservedSmem.cap,0x4
